//
// Generated by NVIDIA NVVM Compiler
//
// Compiler Build ID: CL-36424714
// Cuda compilation tools, release 13.0, V13.0.88
// Based on NVVM 20.0.0
//

.version 9.0
.target sm_100
.address_size 64

	// .globl	_Z13init_particleP14ParticleSystem
.func  (.param .b64 func_retval0) __internal_accurate_pow
(
	.param .b64 __internal_accurate_pow_param_0
)
;
.global .align 4 .b8 target_pos_shared[68];
.extern .shared .align 16 .b8 smpos[];
.extern .shared .align 16 .b8 sm[];

.visible .entry _Z13init_particleP14ParticleSystem(
	.param .u64 .ptr .align 1 _Z13init_particleP14ParticleSystem_param_0
)
{
	.local .align 4 .b8 	__local_depot0[68];
	.reg .b64 	%SP;
	.reg .b64 	%SPL;
	.reg .pred 	%p<89>;
	.reg .b32 	%r<204>;
	.reg .b32 	%f<111>;
	.reg .b64 	%rd<257>;
	.reg .b64 	%fd<115>;

	mov.u64 	%SPL, __local_depot0;
	ld.param.u64 	%rd46, [_Z13init_particleP14ParticleSystem_param_0];
	cvta.to.global.u64 	%rd1, %rd46;
	add.u64 	%rd2, %SPL, 0;
	mov.u32 	%r38, %ctaid.x;
	mov.u32 	%r39, %ntid.x;
	mov.u32 	%r40, %tid.x;
	mad.lo.s32 	%r1, %r38, %r39, %r40;
	ld.global.u32 	%r41, [%rd1+144];
	setp.ge.s32 	%p2, %r1, %r41;
	@%p2 bra 	$L__BB0_64;
	cvt.s64.s32 	%rd3, %r1;
	ld.global.u32 	%r2, [%rd1+148];
	ld.global.u64 	%rd4, [%rd1];
	setp.lt.s32 	%p3, %r2, 1;
	mov.u64 	%rd253, %rd3;
	@%p3 bra 	$L__BB0_13;
	and.b32  	%r3, %r2, 7;
	setp.lt.u32 	%p4, %r2, 8;
	mov.b32 	%r195, 0;
	mov.u64 	%rd253, %rd3;
	@%p4 bra 	$L__BB0_5;
	and.b32  	%r195, %r2, 2147483640;
	neg.s32 	%r198, %r195;
	mad.lo.s64 	%rd243, %rd3, 224, 32;
	add.s64 	%rd242, %rd2, 16;
	mov.u64 	%rd253, %rd3;
$L__BB0_4:
	.pragma "nounroll";
	shr.u64 	%rd49, %rd253, 32;
	and.b64  	%rd50, %rd253, 4294967295;
	mad.lo.s64 	%rd51, %rd50, 4294883355, %rd49;
	cvt.u32.u64 	%r43, %rd253;
	cvt.u32.u64 	%r44, %rd49;
	xor.b32  	%r45, %r44, %r43;
	cvt.rn.f32.u32 	%f21, %r45;
	fma.rn.f32 	%f22, %f21, 0f30000000, 0fBF800000;
	ld.global.u64 	%rd52, [%rd1];
	add.s64 	%rd53, %rd52, %rd243;
	st.f32 	[%rd53+-28], %f22;
	st.local.f32 	[%rd242+-12], %f22;
	shr.u64 	%rd54, %rd51, 32;
	and.b64  	%rd55, %rd51, 4294967295;
	mad.lo.s64 	%rd56, %rd55, 4294883355, %rd54;
	cvt.u32.u64 	%r46, %rd51;
	cvt.u32.u64 	%r47, %rd54;
	xor.b32  	%r48, %r47, %r46;
	cvt.rn.f32.u32 	%f23, %r48;
	fma.rn.f32 	%f24, %f23, 0f30000000, 0fBF800000;
	ld.global.u64 	%rd57, [%rd1];
	add.s64 	%rd58, %rd57, %rd243;
	st.f32 	[%rd58+-24], %f24;
	st.local.f32 	[%rd242+-8], %f24;
	shr.u64 	%rd59, %rd56, 32;
	and.b64  	%rd60, %rd56, 4294967295;
	mad.lo.s64 	%rd61, %rd60, 4294883355, %rd59;
	cvt.u32.u64 	%r49, %rd56;
	cvt.u32.u64 	%r50, %rd59;
	xor.b32  	%r51, %r50, %r49;
	cvt.rn.f32.u32 	%f25, %r51;
	fma.rn.f32 	%f26, %f25, 0f30000000, 0fBF800000;
	ld.global.u64 	%rd62, [%rd1];
	add.s64 	%rd63, %rd62, %rd243;
	st.f32 	[%rd63+-20], %f26;
	st.local.f32 	[%rd242+-4], %f26;
	shr.u64 	%rd64, %rd61, 32;
	and.b64  	%rd65, %rd61, 4294967295;
	mad.lo.s64 	%rd66, %rd65, 4294883355, %rd64;
	cvt.u32.u64 	%r52, %rd61;
	cvt.u32.u64 	%r53, %rd64;
	xor.b32  	%r54, %r53, %r52;
	cvt.rn.f32.u32 	%f27, %r54;
	fma.rn.f32 	%f28, %f27, 0f30000000, 0fBF800000;
	ld.global.u64 	%rd67, [%rd1];
	add.s64 	%rd68, %rd67, %rd243;
	st.f32 	[%rd68+-16], %f28;
	st.local.f32 	[%rd242], %f28;
	shr.u64 	%rd69, %rd66, 32;
	and.b64  	%rd70, %rd66, 4294967295;
	mad.lo.s64 	%rd71, %rd70, 4294883355, %rd69;
	cvt.u32.u64 	%r55, %rd66;
	cvt.u32.u64 	%r56, %rd69;
	xor.b32  	%r57, %r56, %r55;
	cvt.rn.f32.u32 	%f29, %r57;
	fma.rn.f32 	%f30, %f29, 0f30000000, 0fBF800000;
	ld.global.u64 	%rd72, [%rd1];
	add.s64 	%rd73, %rd72, %rd243;
	st.f32 	[%rd73+-12], %f30;
	st.local.f32 	[%rd242+4], %f30;
	shr.u64 	%rd74, %rd71, 32;
	and.b64  	%rd75, %rd71, 4294967295;
	mad.lo.s64 	%rd76, %rd75, 4294883355, %rd74;
	cvt.u32.u64 	%r58, %rd71;
	cvt.u32.u64 	%r59, %rd74;
	xor.b32  	%r60, %r59, %r58;
	cvt.rn.f32.u32 	%f31, %r60;
	fma.rn.f32 	%f32, %f31, 0f30000000, 0fBF800000;
	ld.global.u64 	%rd77, [%rd1];
	add.s64 	%rd78, %rd77, %rd243;
	st.f32 	[%rd78+-8], %f32;
	st.local.f32 	[%rd242+8], %f32;
	shr.u64 	%rd79, %rd76, 32;
	and.b64  	%rd80, %rd76, 4294967295;
	mad.lo.s64 	%rd81, %rd80, 4294883355, %rd79;
	cvt.u32.u64 	%r61, %rd76;
	cvt.u32.u64 	%r62, %rd79;
	xor.b32  	%r63, %r62, %r61;
	cvt.rn.f32.u32 	%f33, %r63;
	fma.rn.f32 	%f34, %f33, 0f30000000, 0fBF800000;
	ld.global.u64 	%rd82, [%rd1];
	add.s64 	%rd83, %rd82, %rd243;
	st.f32 	[%rd83+-4], %f34;
	st.local.f32 	[%rd242+12], %f34;
	shr.u64 	%rd84, %rd81, 32;
	and.b64  	%rd85, %rd81, 4294967295;
	mad.lo.s64 	%rd253, %rd85, 4294883355, %rd84;
	cvt.u32.u64 	%r64, %rd81;
	cvt.u32.u64 	%r65, %rd84;
	xor.b32  	%r66, %r65, %r64;
	cvt.rn.f32.u32 	%f35, %r66;
	fma.rn.f32 	%f36, %f35, 0f30000000, 0fBF800000;
	ld.global.u64 	%rd86, [%rd1];
	add.s64 	%rd87, %rd86, %rd243;
	st.f32 	[%rd87], %f36;
	st.local.f32 	[%rd242+16], %f36;
	add.s32 	%r198, %r198, 8;
	add.s64 	%rd243, %rd243, 32;
	add.s64 	%rd242, %rd242, 32;
	setp.eq.s32 	%p5, %r198, 0;
	@%p5 bra 	$L__BB0_5;
	bra.uni 	$L__BB0_4;
$L__BB0_5:
	setp.eq.s32 	%p6, %r3, 0;
	@%p6 bra 	$L__BB0_13;
	and.b32  	%r7, %r2, 3;
	setp.lt.u32 	%p7, %r3, 4;
	@%p7 bra 	$L__BB0_8;
	shr.u64 	%rd89, %rd253, 32;
	and.b64  	%rd90, %rd253, 4294967295;
	mad.lo.s64 	%rd91, %rd90, 4294883355, %rd89;
	cvt.u32.u64 	%r67, %rd253;
	cvt.u32.u64 	%r68, %rd89;
	xor.b32  	%r69, %r68, %r67;
	cvt.rn.f32.u32 	%f37, %r69;
	fma.rn.f32 	%f38, %f37, 0f30000000, 0fBF800000;
	ld.global.u64 	%rd92, [%rd1];
	mul.lo.s64 	%rd93, %rd3, 224;
	add.s64 	%rd94, %rd92, %rd93;
	mul.wide.u32 	%rd95, %r195, 4;
	add.s64 	%rd96, %rd94, %rd95;
	st.f32 	[%rd96+4], %f38;
	add.s64 	%rd97, %rd2, %rd95;
	st.local.f32 	[%rd97+4], %f38;
	shr.u64 	%rd98, %rd91, 32;
	and.b64  	%rd99, %rd91, 4294967295;
	mad.lo.s64 	%rd100, %rd99, 4294883355, %rd98;
	cvt.u32.u64 	%r70, %rd91;
	cvt.u32.u64 	%r71, %rd98;
	xor.b32  	%r72, %r71, %r70;
	cvt.rn.f32.u32 	%f39, %r72;
	fma.rn.f32 	%f40, %f39, 0f30000000, 0fBF800000;
	ld.global.u64 	%rd101, [%rd1];
	add.s64 	%rd102, %rd101, %rd93;
	add.s64 	%rd103, %rd102, %rd95;
	st.f32 	[%rd103+8], %f40;
	st.local.f32 	[%rd97+8], %f40;
	shr.u64 	%rd104, %rd100, 32;
	and.b64  	%rd105, %rd100, 4294967295;
	mad.lo.s64 	%rd106, %rd105, 4294883355, %rd104;
	cvt.u32.u64 	%r73, %rd100;
	cvt.u32.u64 	%r74, %rd104;
	xor.b32  	%r75, %r74, %r73;
	cvt.rn.f32.u32 	%f41, %r75;
	fma.rn.f32 	%f42, %f41, 0f30000000, 0fBF800000;
	ld.global.u64 	%rd107, [%rd1];
	add.s64 	%rd108, %rd107, %rd93;
	add.s64 	%rd109, %rd108, %rd95;
	st.f32 	[%rd109+12], %f42;
	st.local.f32 	[%rd97+12], %f42;
	shr.u64 	%rd110, %rd106, 32;
	and.b64  	%rd111, %rd106, 4294967295;
	mad.lo.s64 	%rd253, %rd111, 4294883355, %rd110;
	cvt.u32.u64 	%r76, %rd106;
	cvt.u32.u64 	%r77, %rd110;
	xor.b32  	%r78, %r77, %r76;
	cvt.rn.f32.u32 	%f43, %r78;
	fma.rn.f32 	%f44, %f43, 0f30000000, 0fBF800000;
	ld.global.u64 	%rd112, [%rd1];
	add.s64 	%rd113, %rd112, %rd93;
	add.s64 	%rd114, %rd113, %rd95;
	st.f32 	[%rd114+16], %f44;
	st.local.f32 	[%rd97+16], %f44;
	add.s32 	%r195, %r195, 4;
$L__BB0_8:
	setp.eq.s32 	%p8, %r7, 0;
	@%p8 bra 	$L__BB0_13;
	setp.eq.s32 	%p9, %r7, 1;
	@%p9 bra 	$L__BB0_11;
	shr.u64 	%rd116, %rd253, 32;
	and.b64  	%rd117, %rd253, 4294967295;
	mad.lo.s64 	%rd118, %rd117, 4294883355, %rd116;
	cvt.u32.u64 	%r79, %rd253;
	cvt.u32.u64 	%r80, %rd116;
	xor.b32  	%r81, %r80, %r79;
	cvt.rn.f32.u32 	%f45, %r81;
	fma.rn.f32 	%f46, %f45, 0f30000000, 0fBF800000;
	ld.global.u64 	%rd119, [%rd1];
	mul.lo.s64 	%rd120, %rd3, 224;
	add.s64 	%rd121, %rd119, %rd120;
	mul.wide.u32 	%rd122, %r195, 4;
	add.s64 	%rd123, %rd121, %rd122;
	st.f32 	[%rd123+4], %f46;
	add.s64 	%rd124, %rd2, %rd122;
	st.local.f32 	[%rd124+4], %f46;
	shr.u64 	%rd125, %rd118, 32;
	and.b64  	%rd126, %rd118, 4294967295;
	mad.lo.s64 	%rd253, %rd126, 4294883355, %rd125;
	cvt.u32.u64 	%r82, %rd118;
	cvt.u32.u64 	%r83, %rd125;
	xor.b32  	%r84, %r83, %r82;
	cvt.rn.f32.u32 	%f47, %r84;
	fma.rn.f32 	%f48, %f47, 0f30000000, 0fBF800000;
	ld.global.u64 	%rd127, [%rd1];
	add.s64 	%rd128, %rd127, %rd120;
	add.s64 	%rd129, %rd128, %rd122;
	st.f32 	[%rd129+8], %f48;
	st.local.f32 	[%rd124+8], %f48;
	add.s32 	%r195, %r195, 2;
$L__BB0_11:
	and.b32  	%r85, %r2, 1;
	setp.eq.b32 	%p10, %r85, 1;
	not.pred 	%p11, %p10;
	@%p11 bra 	$L__BB0_13;
	shr.u64 	%rd130, %rd253, 32;
	and.b64  	%rd131, %rd253, 4294967295;
	mad.lo.s64 	%rd15, %rd131, 4294883355, %rd130;
	cvt.u32.u64 	%r86, %rd253;
	cvt.u32.u64 	%r87, %rd130;
	xor.b32  	%r88, %r87, %r86;
	cvt.rn.f32.u32 	%f49, %r88;
	fma.rn.f32 	%f50, %f49, 0f30000000, 0fBF800000;
	ld.global.u64 	%rd132, [%rd1];
	mad.lo.s64 	%rd133, %rd3, 224, %rd132;
	mul.wide.u32 	%rd134, %r195, 4;
	add.s64 	%rd135, %rd133, %rd134;
	st.f32 	[%rd135+4], %f50;
	add.s64 	%rd136, %rd2, %rd134;
	st.local.f32 	[%rd136+4], %f50;
	mov.u64 	%rd253, %rd15;
$L__BB0_13:
	setp.lt.s32 	%p12, %r2, 1;
	@%p12 bra 	$L__BB0_25;
	and.b32  	%r12, %r2, 7;
	setp.lt.u32 	%p13, %r2, 8;
	mov.b32 	%r200, 0;
	@%p13 bra 	$L__BB0_17;
	and.b32  	%r200, %r2, 2147483640;
	neg.s32 	%r199, %r200;
	mad.lo.s64 	%rd245, %rd3, 224, 100;
$L__BB0_16:
	.pragma "nounroll";
	shr.u64 	%rd138, %rd253, 32;
	and.b64  	%rd139, %rd253, 4294967295;
	mad.lo.s64 	%rd140, %rd139, 4294883355, %rd138;
	cvt.u32.u64 	%r90, %rd253;
	cvt.u32.u64 	%r91, %rd138;
	xor.b32  	%r92, %r91, %r90;
	cvt.rn.f32.u32 	%f51, %r92;
	fma.rn.f32 	%f52, %f51, 0f30800000, 0fC0000000;
	ld.global.u64 	%rd141, [%rd1];
	add.s64 	%rd142, %rd141, %rd245;
	st.f32 	[%rd142+-28], %f52;
	shr.u64 	%rd143, %rd140, 32;
	and.b64  	%rd144, %rd140, 4294967295;
	mad.lo.s64 	%rd145, %rd144, 4294883355, %rd143;
	cvt.u32.u64 	%r93, %rd140;
	cvt.u32.u64 	%r94, %rd143;
	xor.b32  	%r95, %r94, %r93;
	cvt.rn.f32.u32 	%f53, %r95;
	fma.rn.f32 	%f54, %f53, 0f30800000, 0fC0000000;
	ld.global.u64 	%rd146, [%rd1];
	add.s64 	%rd147, %rd146, %rd245;
	st.f32 	[%rd147+-24], %f54;
	shr.u64 	%rd148, %rd145, 32;
	and.b64  	%rd149, %rd145, 4294967295;
	mad.lo.s64 	%rd150, %rd149, 4294883355, %rd148;
	cvt.u32.u64 	%r96, %rd145;
	cvt.u32.u64 	%r97, %rd148;
	xor.b32  	%r98, %r97, %r96;
	cvt.rn.f32.u32 	%f55, %r98;
	fma.rn.f32 	%f56, %f55, 0f30800000, 0fC0000000;
	ld.global.u64 	%rd151, [%rd1];
	add.s64 	%rd152, %rd151, %rd245;
	st.f32 	[%rd152+-20], %f56;
	shr.u64 	%rd153, %rd150, 32;
	and.b64  	%rd154, %rd150, 4294967295;
	mad.lo.s64 	%rd155, %rd154, 4294883355, %rd153;
	cvt.u32.u64 	%r99, %rd150;
	cvt.u32.u64 	%r100, %rd153;
	xor.b32  	%r101, %r100, %r99;
	cvt.rn.f32.u32 	%f57, %r101;
	fma.rn.f32 	%f58, %f57, 0f30800000, 0fC0000000;
	ld.global.u64 	%rd156, [%rd1];
	add.s64 	%rd157, %rd156, %rd245;
	st.f32 	[%rd157+-16], %f58;
	shr.u64 	%rd158, %rd155, 32;
	and.b64  	%rd159, %rd155, 4294967295;
	mad.lo.s64 	%rd160, %rd159, 4294883355, %rd158;
	cvt.u32.u64 	%r102, %rd155;
	cvt.u32.u64 	%r103, %rd158;
	xor.b32  	%r104, %r103, %r102;
	cvt.rn.f32.u32 	%f59, %r104;
	fma.rn.f32 	%f60, %f59, 0f30800000, 0fC0000000;
	ld.global.u64 	%rd161, [%rd1];
	add.s64 	%rd162, %rd161, %rd245;
	st.f32 	[%rd162+-12], %f60;
	shr.u64 	%rd163, %rd160, 32;
	and.b64  	%rd164, %rd160, 4294967295;
	mad.lo.s64 	%rd165, %rd164, 4294883355, %rd163;
	cvt.u32.u64 	%r105, %rd160;
	cvt.u32.u64 	%r106, %rd163;
	xor.b32  	%r107, %r106, %r105;
	cvt.rn.f32.u32 	%f61, %r107;
	fma.rn.f32 	%f62, %f61, 0f30800000, 0fC0000000;
	ld.global.u64 	%rd166, [%rd1];
	add.s64 	%rd167, %rd166, %rd245;
	st.f32 	[%rd167+-8], %f62;
	shr.u64 	%rd168, %rd165, 32;
	and.b64  	%rd169, %rd165, 4294967295;
	mad.lo.s64 	%rd170, %rd169, 4294883355, %rd168;
	cvt.u32.u64 	%r108, %rd165;
	cvt.u32.u64 	%r109, %rd168;
	xor.b32  	%r110, %r109, %r108;
	cvt.rn.f32.u32 	%f63, %r110;
	fma.rn.f32 	%f64, %f63, 0f30800000, 0fC0000000;
	ld.global.u64 	%rd171, [%rd1];
	add.s64 	%rd172, %rd171, %rd245;
	st.f32 	[%rd172+-4], %f64;
	shr.u64 	%rd173, %rd170, 32;
	and.b64  	%rd174, %rd170, 4294967295;
	mad.lo.s64 	%rd253, %rd174, 4294883355, %rd173;
	cvt.u32.u64 	%r111, %rd170;
	cvt.u32.u64 	%r112, %rd173;
	xor.b32  	%r113, %r112, %r111;
	cvt.rn.f32.u32 	%f65, %r113;
	fma.rn.f32 	%f66, %f65, 0f30800000, 0fC0000000;
	ld.global.u64 	%rd175, [%rd1];
	add.s64 	%rd176, %rd175, %rd245;
	st.f32 	[%rd176], %f66;
	add.s32 	%r199, %r199, 8;
	add.s64 	%rd245, %rd245, 32;
	setp.ne.s32 	%p14, %r199, 0;
	@%p14 bra 	$L__BB0_16;
$L__BB0_17:
	setp.eq.s32 	%p15, %r12, 0;
	@%p15 bra 	$L__BB0_25;
	and.b32  	%r20, %r2, 3;
	setp.lt.u32 	%p16, %r12, 4;
	@%p16 bra 	$L__BB0_20;
	shr.u64 	%rd178, %rd253, 32;
	and.b64  	%rd179, %rd253, 4294967295;
	mad.lo.s64 	%rd180, %rd179, 4294883355, %rd178;
	cvt.u32.u64 	%r114, %rd253;
	cvt.u32.u64 	%r115, %rd178;
	xor.b32  	%r116, %r115, %r114;
	cvt.rn.f32.u32 	%f67, %r116;
	fma.rn.f32 	%f68, %f67, 0f30800000, 0fC0000000;
	ld.global.u64 	%rd181, [%rd1];
	mul.lo.s64 	%rd182, %rd3, 224;
	add.s64 	%rd183, %rd181, %rd182;
	mul.wide.u32 	%rd184, %r200, 4;
	add.s64 	%rd185, %rd183, %rd184;
	st.f32 	[%rd185+72], %f68;
	shr.u64 	%rd186, %rd180, 32;
	and.b64  	%rd187, %rd180, 4294967295;
	mad.lo.s64 	%rd188, %rd187, 4294883355, %rd186;
	cvt.u32.u64 	%r117, %rd180;
	cvt.u32.u64 	%r118, %rd186;
	xor.b32  	%r119, %r118, %r117;
	cvt.rn.f32.u32 	%f69, %r119;
	fma.rn.f32 	%f70, %f69, 0f30800000, 0fC0000000;
	ld.global.u64 	%rd189, [%rd1];
	add.s64 	%rd190, %rd189, %rd182;
	add.s64 	%rd191, %rd190, %rd184;
	st.f32 	[%rd191+76], %f70;
	shr.u64 	%rd192, %rd188, 32;
	and.b64  	%rd193, %rd188, 4294967295;
	mad.lo.s64 	%rd194, %rd193, 4294883355, %rd192;
	cvt.u32.u64 	%r120, %rd188;
	cvt.u32.u64 	%r121, %rd192;
	xor.b32  	%r122, %r121, %r120;
	cvt.rn.f32.u32 	%f71, %r122;
	fma.rn.f32 	%f72, %f71, 0f30800000, 0fC0000000;
	ld.global.u64 	%rd195, [%rd1];
	add.s64 	%rd196, %rd195, %rd182;
	add.s64 	%rd197, %rd196, %rd184;
	st.f32 	[%rd197+80], %f72;
	shr.u64 	%rd198, %rd194, 32;
	and.b64  	%rd199, %rd194, 4294967295;
	mad.lo.s64 	%rd253, %rd199, 4294883355, %rd198;
	cvt.u32.u64 	%r123, %rd194;
	cvt.u32.u64 	%r124, %rd198;
	xor.b32  	%r125, %r124, %r123;
	cvt.rn.f32.u32 	%f73, %r125;
	fma.rn.f32 	%f74, %f73, 0f30800000, 0fC0000000;
	ld.global.u64 	%rd200, [%rd1];
	add.s64 	%rd201, %rd200, %rd182;
	add.s64 	%rd202, %rd201, %rd184;
	st.f32 	[%rd202+84], %f74;
	add.s32 	%r200, %r200, 4;
$L__BB0_20:
	setp.eq.s32 	%p17, %r20, 0;
	@%p17 bra 	$L__BB0_25;
	setp.eq.s32 	%p18, %r20, 1;
	@%p18 bra 	$L__BB0_23;
	shr.u64 	%rd204, %rd253, 32;
	and.b64  	%rd205, %rd253, 4294967295;
	mad.lo.s64 	%rd206, %rd205, 4294883355, %rd204;
	cvt.u32.u64 	%r126, %rd253;
	cvt.u32.u64 	%r127, %rd204;
	xor.b32  	%r128, %r127, %r126;
	cvt.rn.f32.u32 	%f75, %r128;
	fma.rn.f32 	%f76, %f75, 0f30800000, 0fC0000000;
	ld.global.u64 	%rd207, [%rd1];
	mul.lo.s64 	%rd208, %rd3, 224;
	add.s64 	%rd209, %rd207, %rd208;
	mul.wide.u32 	%rd210, %r200, 4;
	add.s64 	%rd211, %rd209, %rd210;
	st.f32 	[%rd211+72], %f76;
	shr.u64 	%rd212, %rd206, 32;
	and.b64  	%rd213, %rd206, 4294967295;
	mad.lo.s64 	%rd253, %rd213, 4294883355, %rd212;
	cvt.u32.u64 	%r129, %rd206;
	cvt.u32.u64 	%r130, %rd212;
	xor.b32  	%r131, %r130, %r129;
	cvt.rn.f32.u32 	%f77, %r131;
	fma.rn.f32 	%f78, %f77, 0f30800000, 0fC0000000;
	ld.global.u64 	%rd214, [%rd1];
	add.s64 	%rd215, %rd214, %rd208;
	add.s64 	%rd216, %rd215, %rd210;
	st.f32 	[%rd216+76], %f78;
	add.s32 	%r200, %r200, 2;
$L__BB0_23:
	and.b32  	%r132, %r2, 1;
	setp.eq.b32 	%p19, %r132, 1;
	not.pred 	%p20, %p19;
	@%p20 bra 	$L__BB0_25;
	shr.u64 	%rd217, %rd253, 32;
	and.b64  	%rd218, %rd253, 4294967295;
	mad.lo.s64 	%rd36, %rd218, 4294883355, %rd217;
	cvt.u32.u64 	%r133, %rd253;
	cvt.u32.u64 	%r134, %rd217;
	xor.b32  	%r135, %r134, %r133;
	cvt.rn.f32.u32 	%f79, %r135;
	fma.rn.f32 	%f80, %f79, 0f30800000, 0fC0000000;
	ld.global.u64 	%rd219, [%rd1];
	mad.lo.s64 	%rd220, %rd3, 224, %rd219;
	mul.wide.u32 	%rd221, %r200, 4;
	add.s64 	%rd222, %rd220, %rd221;
	st.f32 	[%rd222+72], %f80;
	mov.u64 	%rd253, %rd36;
$L__BB0_25:
	mul.lo.s64 	%rd223, %rd3, 224;
	add.s64 	%rd38, %rd4, %rd223;
	setp.lt.s32 	%p21, %r2, 1;
	ld.global.u64 	%rd224, [%rd1];
	add.s64 	%rd225, %rd224, %rd223;
	st.u32 	[%rd225+68], %r2;
	ld.global.u64 	%rd226, [%rd1];
	add.s64 	%rd227, %rd226, %rd223;
	st.u32 	[%rd227], %r2;
	ld.local.u32 	%r136, [%rd2+4];
	add.s64 	%rd255, %rd2, 8;
	ld.local.f32 	%f82, [%rd2+8];
	ld.local.f32 	%f83, [%rd2+12];
	ld.local.f32 	%f84, [%rd2+16];
	ld.local.f32 	%f85, [%rd2+20];
	ld.local.f32 	%f86, [%rd2+24];
	ld.local.f32 	%f87, [%rd2+28];
	ld.local.f32 	%f88, [%rd2+32];
	ld.local.f32 	%f89, [%rd2+36];
	ld.local.f32 	%f90, [%rd2+40];
	ld.local.f32 	%f91, [%rd2+44];
	ld.local.f32 	%f92, [%rd2+48];
	ld.local.f32 	%f93, [%rd2+52];
	ld.local.f32 	%f94, [%rd2+56];
	ld.local.f32 	%f95, [%rd2+60];
	ld.local.f32 	%f96, [%rd2+64];
	st.v2.u32 	[%rd38+136], {%r2, %r136};
	st.v2.f32 	[%rd38+144], {%f82, %f83};
	st.v2.f32 	[%rd38+152], {%f84, %f85};
	st.v2.f32 	[%rd38+160], {%f86, %f87};
	st.v2.f32 	[%rd38+168], {%f88, %f89};
	st.v2.f32 	[%rd38+176], {%f90, %f91};
	st.v2.f32 	[%rd38+184], {%f92, %f93};
	st.v2.f32 	[%rd38+192], {%f94, %f95};
	st.f32 	[%rd38+200], %f96;
	mov.f32 	%f110, 0f00000000;
	@%p21 bra 	$L__BB0_63;
	mov.f64 	%fd42, 0d4000000000000000;
	{
	.reg .b32 %temp; 
	mov.b64 	{%temp, %r25}, %fd42;
	}
	and.b32  	%r26, %r25, 2146435072;
	setp.eq.s32 	%p22, %r26, 1062207488;
	setp.lt.s32 	%p23, %r25, 0;
	selp.b32 	%r27, 0, 2146435072, %p23;
	and.b32  	%r137, %r25, 2147483647;
	setp.ne.s32 	%p24, %r137, 1071644672;
	and.pred  	%p1, %p22, %p24;
	or.b32  	%r28, %r27, -2147483648;
	setp.eq.s32 	%p25, %r2, 1;
	mov.b64 	%rd256, 0;
	mov.f64 	%fd111, 0d0000000000000000;
	mov.f64 	%fd112, %fd111;
	@%p25 bra 	$L__BB0_50;
	mov.u64 	%rd230, target_pos_shared;
	add.s64 	%rd254, %rd230, 8;
	and.b32  	%r138, %r2, 2147483646;
	neg.s32 	%r203, %r138;
	mov.f32 	%f108, 0f00000000;
	mov.f32 	%f109, %f108;
$L__BB0_28:
	setp.lt.s32 	%p26, %r25, 0;
	setp.eq.s32 	%p27, %r26, 1062207488;
	ld.local.f32 	%f3, [%rd255+-4];
	ld.global.f32 	%f99, [%rd254+-4];
	sub.f32 	%f4, %f3, %f99;
	cvt.f64.f32 	%fd1, %f4;
	{
	.reg .b32 %temp; 
	mov.b64 	{%temp, %r31}, %fd1;
	}
	abs.f64 	%fd2, %fd1;
	{ // callseq 0, 0
	.param .b64 param0;
	st.param.f64 	[param0], %fd2;
	.param .b64 retval0;
	call.uni (retval0), 
	__internal_accurate_pow, 
	(
	param0
	);
	ld.param.f64 	%fd43, [retval0];
	} // callseq 0
	setp.lt.s32 	%p29, %r31, 0;
	neg.f64 	%fd45, %fd43;
	selp.f64 	%fd46, %fd45, %fd43, %p27;
	selp.f64 	%fd47, %fd46, %fd43, %p29;
	setp.eq.f32 	%p30, %f4, 0f00000000;
	selp.b32 	%r139, %r31, 0, %p27;
	or.b32  	%r140, %r139, 2146435072;
	selp.b32 	%r141, %r140, %r139, %p26;
	mov.b32 	%r142, 0;
	mov.b64 	%fd48, {%r142, %r141};
	selp.f64 	%fd107, %fd48, %fd47, %p30;
	add.f64 	%fd49, %fd1, 0d4000000000000000;
	{
	.reg .b32 %temp; 
	mov.b64 	{%temp, %r143}, %fd49;
	}
	and.b32  	%r144, %r143, 2146435072;
	setp.ne.s32 	%p31, %r144, 2146435072;
	@%p31 bra 	$L__BB0_33;
	setp.num.f32 	%p32, %f4, %f4;
	@%p32 bra 	$L__BB0_31;
	mov.f64 	%fd50, 0d4000000000000000;
	add.rn.f64 	%fd107, %fd1, %fd50;
	bra.uni 	$L__BB0_33;
$L__BB0_31:
	setp.neu.f64 	%p33, %fd2, 0d7FF0000000000000;
	@%p33 bra 	$L__BB0_33;
	setp.lt.s32 	%p34, %r31, 0;
	selp.b32 	%r145, %r28, %r27, %p1;
	selp.b32 	%r146, %r145, %r27, %p34;
	mov.b32 	%r147, 0;
	mov.b64 	%fd107, {%r147, %r146};
$L__BB0_33:
	setp.lt.s32 	%p35, %r25, 0;
	setp.eq.s32 	%p36, %r26, 1062207488;
	setp.eq.f32 	%p38, %f4, 0f3F800000;
	selp.f64 	%fd51, 0d3FF0000000000000, %fd107, %p38;
	cvt.f64.f32 	%fd52, %f109;
	add.f64 	%fd53, %fd51, %fd52;
	cvt.rn.f32.f64 	%f5, %fd53;
	cvt.f64.f32 	%fd7, %f3;
	{
	.reg .b32 %temp; 
	mov.b64 	{%temp, %r32}, %fd7;
	}
	abs.f64 	%fd8, %fd7;
	{ // callseq 1, 0
	.param .b64 param0;
	st.param.f64 	[param0], %fd8;
	.param .b64 retval0;
	call.uni (retval0), 
	__internal_accurate_pow, 
	(
	param0
	);
	ld.param.f64 	%fd54, [retval0];
	} // callseq 1
	setp.lt.s32 	%p39, %r32, 0;
	neg.f64 	%fd56, %fd54;
	selp.f64 	%fd57, %fd56, %fd54, %p36;
	selp.f64 	%fd58, %fd57, %fd54, %p39;
	setp.eq.f32 	%p40, %f3, 0f00000000;
	selp.b32 	%r148, %r32, 0, %p36;
	or.b32  	%r149, %r148, 2146435072;
	selp.b32 	%r150, %r149, %r148, %p35;
	mov.b32 	%r151, 0;
	mov.b64 	%fd59, {%r151, %r150};
	selp.f64 	%fd108, %fd59, %fd58, %p40;
	add.f64 	%fd60, %fd7, 0d4000000000000000;
	{
	.reg .b32 %temp; 
	mov.b64 	{%temp, %r152}, %fd60;
	}
	and.b32  	%r153, %r152, 2146435072;
	setp.ne.s32 	%p41, %r153, 2146435072;
	@%p41 bra 	$L__BB0_38;
	setp.num.f32 	%p42, %f3, %f3;
	@%p42 bra 	$L__BB0_36;
	mov.f64 	%fd61, 0d4000000000000000;
	add.rn.f64 	%fd108, %fd7, %fd61;
	bra.uni 	$L__BB0_38;
$L__BB0_36:
	setp.neu.f64 	%p43, %fd8, 0d7FF0000000000000;
	@%p43 bra 	$L__BB0_38;
	setp.lt.s32 	%p44, %r32, 0;
	selp.b32 	%r154, %r28, %r27, %p1;
	selp.b32 	%r155, %r154, %r27, %p44;
	mov.b32 	%r156, 0;
	mov.b64 	%fd108, {%r156, %r155};
$L__BB0_38:
	setp.lt.s32 	%p45, %r25, 0;
	setp.eq.s32 	%p46, %r26, 1062207488;
	setp.eq.f32 	%p48, %f3, 0f3F800000;
	selp.f64 	%fd62, 0d3FF0000000000000, %fd108, %p48;
	cvt.f64.f32 	%fd63, %f108;
	add.f64 	%fd64, %fd62, %fd63;
	cvt.rn.f32.f64 	%f6, %fd64;
	ld.local.f32 	%f7, [%rd255];
	ld.global.f32 	%f100, [%rd254];
	sub.f32 	%f8, %f7, %f100;
	cvt.f64.f32 	%fd13, %f8;
	{
	.reg .b32 %temp; 
	mov.b64 	{%temp, %r33}, %fd13;
	}
	abs.f64 	%fd14, %fd13;
	{ // callseq 2, 0
	.param .b64 param0;
	st.param.f64 	[param0], %fd14;
	.param .b64 retval0;
	call.uni (retval0), 
	__internal_accurate_pow, 
	(
	param0
	);
	ld.param.f64 	%fd65, [retval0];
	} // callseq 2
	setp.lt.s32 	%p49, %r33, 0;
	neg.f64 	%fd67, %fd65;
	selp.f64 	%fd68, %fd67, %fd65, %p46;
	selp.f64 	%fd69, %fd68, %fd65, %p49;
	setp.eq.f32 	%p50, %f8, 0f00000000;
	selp.b32 	%r157, %r33, 0, %p46;
	or.b32  	%r158, %r157, 2146435072;
	selp.b32 	%r159, %r158, %r157, %p45;
	mov.b32 	%r160, 0;
	mov.b64 	%fd70, {%r160, %r159};
	selp.f64 	%fd109, %fd70, %fd69, %p50;
	add.f64 	%fd71, %fd13, 0d4000000000000000;
	{
	.reg .b32 %temp; 
	mov.b64 	{%temp, %r161}, %fd71;
	}
	and.b32  	%r162, %r161, 2146435072;
	setp.ne.s32 	%p51, %r162, 2146435072;
	@%p51 bra 	$L__BB0_43;
	setp.nan.f32 	%p52, %f8, %f8;
	@%p52 bra 	$L__BB0_42;
	setp.neu.f64 	%p53, %fd14, 0d7FF0000000000000;
	@%p53 bra 	$L__BB0_43;
	setp.lt.s32 	%p54, %r33, 0;
	selp.b32 	%r163, %r28, %r27, %p1;
	selp.b32 	%r164, %r163, %r27, %p54;
	mov.b32 	%r165, 0;
	mov.b64 	%fd109, {%r165, %r164};
	bra.uni 	$L__BB0_43;
$L__BB0_42:
	mov.f64 	%fd72, 0d4000000000000000;
	add.rn.f64 	%fd109, %fd13, %fd72;
$L__BB0_43:
	setp.lt.s32 	%p55, %r25, 0;
	setp.eq.s32 	%p56, %r26, 1062207488;
	setp.eq.f32 	%p58, %f8, 0f3F800000;
	selp.f64 	%fd73, 0d3FF0000000000000, %fd109, %p58;
	cvt.f64.f32 	%fd74, %f5;
	add.f64 	%fd75, %fd73, %fd74;
	cvt.rn.f32.f64 	%f109, %fd75;
	cvt.f64.f32 	%fd19, %f7;
	{
	.reg .b32 %temp; 
	mov.b64 	{%temp, %r34}, %fd19;
	}
	abs.f64 	%fd20, %fd19;
	{ // callseq 3, 0
	.param .b64 param0;
	st.param.f64 	[param0], %fd20;
	.param .b64 retval0;
	call.uni (retval0), 
	__internal_accurate_pow, 
	(
	param0
	);
	ld.param.f64 	%fd76, [retval0];
	} // callseq 3
	setp.lt.s32 	%p59, %r34, 0;
	neg.f64 	%fd78, %fd76;
	selp.f64 	%fd79, %fd78, %fd76, %p56;
	selp.f64 	%fd80, %fd79, %fd76, %p59;
	setp.eq.f32 	%p60, %f7, 0f00000000;
	selp.b32 	%r166, %r34, 0, %p56;
	or.b32  	%r167, %r166, 2146435072;
	selp.b32 	%r168, %r167, %r166, %p55;
	mov.b32 	%r169, 0;
	mov.b64 	%fd81, {%r169, %r168};
	selp.f64 	%fd110, %fd81, %fd80, %p60;
	add.f64 	%fd82, %fd19, 0d4000000000000000;
	{
	.reg .b32 %temp; 
	mov.b64 	{%temp, %r170}, %fd82;
	}
	and.b32  	%r171, %r170, 2146435072;
	setp.ne.s32 	%p61, %r171, 2146435072;
	@%p61 bra 	$L__BB0_48;
	setp.nan.f32 	%p62, %f7, %f7;
	@%p62 bra 	$L__BB0_47;
	setp.neu.f64 	%p63, %fd20, 0d7FF0000000000000;
	@%p63 bra 	$L__BB0_48;
	setp.lt.s32 	%p64, %r34, 0;
	selp.b32 	%r172, %r28, %r27, %p1;
	selp.b32 	%r173, %r172, %r27, %p64;
	mov.b32 	%r174, 0;
	mov.b64 	%fd110, {%r174, %r173};
	bra.uni 	$L__BB0_48;
$L__BB0_47:
	mov.f64 	%fd83, 0d4000000000000000;
	add.rn.f64 	%fd110, %fd19, %fd83;
$L__BB0_48:
	setp.eq.f32 	%p65, %f7, 0f3F800000;
	selp.f64 	%fd84, 0d3FF0000000000000, %fd110, %p65;
	cvt.f64.f32 	%fd85, %f6;
	add.f64 	%fd86, %fd84, %fd85;
	cvt.rn.f32.f64 	%f108, %fd86;
	add.s32 	%r203, %r203, 2;
	add.s64 	%rd255, %rd255, 8;
	add.s64 	%rd254, %rd254, 8;
	setp.ne.s32 	%p66, %r203, 0;
	@%p66 bra 	$L__BB0_28;
	cvt.u64.u32 	%rd256, %r138;
	cvt.f64.f32 	%fd112, %f109;
	cvt.f64.f32 	%fd111, %f108;
$L__BB0_50:
	and.b32  	%r176, %r2, 1;
	setp.eq.b32 	%p67, %r176, 1;
	not.pred 	%p68, %p67;
	@%p68 bra 	$L__BB0_62;
	setp.lt.s32 	%p69, %r25, 0;
	setp.eq.s32 	%p70, %r26, 1062207488;
	shl.b64 	%rd231, %rd256, 2;
	add.s64 	%rd232, %rd2, %rd231;
	ld.local.f32 	%f13, [%rd232+4];
	mov.u64 	%rd233, target_pos_shared;
	add.s64 	%rd234, %rd233, %rd231;
	ld.global.f32 	%f101, [%rd234+4];
	sub.f32 	%f14, %f13, %f101;
	cvt.f64.f32 	%fd29, %f14;
	{
	.reg .b32 %temp; 
	mov.b64 	{%temp, %r36}, %fd29;
	}
	abs.f64 	%fd30, %fd29;
	{ // callseq 4, 0
	.param .b64 param0;
	st.param.f64 	[param0], %fd30;
	.param .b64 retval0;
	call.uni (retval0), 
	__internal_accurate_pow, 
	(
	param0
	);
	ld.param.f64 	%fd87, [retval0];
	} // callseq 4
	setp.lt.s32 	%p72, %r36, 0;
	neg.f64 	%fd89, %fd87;
	selp.f64 	%fd90, %fd89, %fd87, %p70;
	selp.f64 	%fd91, %fd90, %fd87, %p72;
	setp.eq.f32 	%p73, %f14, 0f00000000;
	selp.b32 	%r177, %r36, 0, %p70;
	or.b32  	%r178, %r177, 2146435072;
	selp.b32 	%r179, %r178, %r177, %p69;
	mov.b32 	%r180, 0;
	mov.b64 	%fd92, {%r180, %r179};
	selp.f64 	%fd113, %fd92, %fd91, %p73;
	add.f64 	%fd93, %fd29, 0d4000000000000000;
	{
	.reg .b32 %temp; 
	mov.b64 	{%temp, %r181}, %fd93;
	}
	and.b32  	%r182, %r181, 2146435072;
	setp.ne.s32 	%p74, %r182, 2146435072;
	@%p74 bra 	$L__BB0_56;
	setp.nan.f32 	%p75, %f14, %f14;
	@%p75 bra 	$L__BB0_55;
	setp.neu.f64 	%p76, %fd30, 0d7FF0000000000000;
	@%p76 bra 	$L__BB0_56;
	setp.lt.s32 	%p77, %r36, 0;
	selp.b32 	%r183, %r28, %r27, %p1;
	selp.b32 	%r184, %r183, %r27, %p77;
	mov.b32 	%r185, 0;
	mov.b64 	%fd113, {%r185, %r184};
	bra.uni 	$L__BB0_56;
$L__BB0_55:
	mov.f64 	%fd94, 0d4000000000000000;
	add.rn.f64 	%fd113, %fd29, %fd94;
$L__BB0_56:
	setp.lt.s32 	%p78, %r25, 0;
	setp.eq.s32 	%p79, %r26, 1062207488;
	setp.eq.f32 	%p81, %f14, 0f3F800000;
	selp.f64 	%fd95, 0d3FF0000000000000, %fd113, %p81;
	add.f64 	%fd96, %fd95, %fd112;
	cvt.rn.f32.f64 	%f109, %fd96;
	cvt.f64.f32 	%fd35, %f13;
	{
	.reg .b32 %temp; 
	mov.b64 	{%temp, %r37}, %fd35;
	}
	abs.f64 	%fd36, %fd35;
	{ // callseq 5, 0
	.param .b64 param0;
	st.param.f64 	[param0], %fd36;
	.param .b64 retval0;
	call.uni (retval0), 
	__internal_accurate_pow, 
	(
	param0
	);
	ld.param.f64 	%fd97, [retval0];
	} // callseq 5
	setp.lt.s32 	%p82, %r37, 0;
	neg.f64 	%fd99, %fd97;
	selp.f64 	%fd100, %fd99, %fd97, %p79;
	selp.f64 	%fd101, %fd100, %fd97, %p82;
	setp.eq.f32 	%p83, %f13, 0f00000000;
	selp.b32 	%r186, %r37, 0, %p79;
	or.b32  	%r187, %r186, 2146435072;
	selp.b32 	%r188, %r187, %r186, %p78;
	mov.b32 	%r189, 0;
	mov.b64 	%fd102, {%r189, %r188};
	selp.f64 	%fd114, %fd102, %fd101, %p83;
	add.f64 	%fd103, %fd35, 0d4000000000000000;
	{
	.reg .b32 %temp; 
	mov.b64 	{%temp, %r190}, %fd103;
	}
	and.b32  	%r191, %r190, 2146435072;
	setp.ne.s32 	%p84, %r191, 2146435072;
	@%p84 bra 	$L__BB0_61;
	setp.nan.f32 	%p85, %f13, %f13;
	@%p85 bra 	$L__BB0_60;
	setp.neu.f64 	%p86, %fd36, 0d7FF0000000000000;
	@%p86 bra 	$L__BB0_61;
	setp.lt.s32 	%p87, %r37, 0;
	selp.b32 	%r192, %r28, %r27, %p1;
	selp.b32 	%r193, %r192, %r27, %p87;
	mov.b32 	%r194, 0;
	mov.b64 	%fd114, {%r194, %r193};
	bra.uni 	$L__BB0_61;
$L__BB0_60:
	mov.f64 	%fd104, 0d4000000000000000;
	add.rn.f64 	%fd114, %fd35, %fd104;
$L__BB0_61:
	setp.eq.f32 	%p88, %f13, 0f3F800000;
	selp.f64 	%fd105, 0d3FF0000000000000, %fd114, %p88;
	add.f64 	%fd106, %fd105, %fd111;
	cvt.rn.f32.f64 	%f108, %fd106;
$L__BB0_62:
	fma.rn.f32 	%f102, %f108, 0f42C80000, 0f3F800000;
	mul.f32 	%f110, %f102, %f109;
$L__BB0_63:
	div.rn.f32 	%f103, %f110, 0f41200000;
	st.f32 	[%rd38+208], %f103;
	st.f32 	[%rd38+204], %f103;
	st.u64 	[%rd38+216], %rd253;
$L__BB0_64:
	ret;

}
	// .globl	_Z7new_velP14ParticleSystem
.visible .entry _Z7new_velP14ParticleSystem(
	.param .u64 .ptr .align 1 _Z7new_velP14ParticleSystem_param_0
)
{
	.reg .pred 	%p<34>;
	.reg .b32 	%r<44>;
	.reg .b32 	%f<151>;
	.reg .b64 	%rd<14>;
	.reg .b64 	%fd<81>;

	ld.param.u64 	%rd3, [_Z7new_velP14ParticleSystem_param_0];
	cvta.to.global.u64 	%rd1, %rd3;
	mov.u32 	%r2, %ctaid.x;
	mov.u32 	%r3, %ntid.x;
	mov.u32 	%r4, %tid.x;
	mad.lo.s32 	%r1, %r2, %r3, %r4;
	ld.global.u32 	%r5, [%rd1+144];
	setp.ge.s32 	%p1, %r1, %r5;
	@%p1 bra 	$L__BB1_65;
	ld.global.u64 	%rd4, [%rd1];
	cvta.to.global.u64 	%rd5, %rd4;
	mul.wide.s32 	%rd6, %r1, 224;
	add.s64 	%rd2, %rd5, %rd6;
	ld.global.u64 	%rd7, [%rd2+216];
	shr.u64 	%rd8, %rd7, 32;
	and.b64  	%rd9, %rd7, 4294967295;
	mad.lo.s64 	%rd10, %rd9, 4294883355, %rd8;
	cvt.u32.u64 	%r6, %rd7;
	cvt.u32.u64 	%r7, %rd8;
	xor.b32  	%r8, %r7, %r6;
	cvt.rn.f32.u32 	%f19, %r8;
	fma.rn.f32 	%f20, %f19, 0f2F800000, 0f00000000;
	shr.u64 	%rd11, %rd10, 32;
	and.b64  	%rd12, %rd10, 4294967295;
	mad.lo.s64 	%rd13, %rd12, 4294883355, %rd11;
	st.global.u64 	[%rd2+216], %rd13;
	cvt.u32.u64 	%r9, %rd10;
	cvt.u32.u64 	%r10, %rd11;
	xor.b32  	%r11, %r10, %r9;
	cvt.rn.f32.u32 	%f21, %r11;
	fma.rn.f32 	%f22, %f21, 0f2F800000, 0f00000000;
	add.f32 	%f1, %f20, %f20;
	add.f32 	%f2, %f22, %f22;
	ld.global.f32 	%f23, [%rd2+140];
	ld.global.f32 	%f24, [%rd2+4];
	sub.f32 	%f25, %f23, %f24;
	ld.global.f32 	%f26, [%rd1+80];
	sub.f32 	%f27, %f26, %f24;
	ld.global.f32 	%f28, [%rd2+72];
	cvt.f64.f32 	%fd1, %f28;
	mul.f32 	%f29, %f1, %f25;
	cvt.f64.f32 	%fd2, %f29;
	fma.rn.f64 	%fd3, %fd1, 0d3FECCCCCCCCCCCCD, %fd2;
	mul.f32 	%f30, %f2, %f27;
	cvt.f64.f32 	%fd4, %f30;
	add.f64 	%fd5, %fd3, %fd4;
	cvt.rn.f32.f64 	%f3, %fd5;
	st.global.f32 	[%rd2+72], %f3;
	setp.leu.f32 	%p2, %f3, 0f40000000;
	@%p2 bra 	$L__BB1_3;
	mov.b32 	%r13, 1073741824;
	st.global.u32 	[%rd2+72], %r13;
	bra.uni 	$L__BB1_5;
$L__BB1_3:
	setp.geu.f32 	%p3, %f3, 0fC0000000;
	@%p3 bra 	$L__BB1_5;
	mov.b32 	%r12, -1073741824;
	st.global.u32 	[%rd2+72], %r12;
$L__BB1_5:
	ld.global.f32 	%f31, [%rd2+144];
	ld.global.f32 	%f32, [%rd2+8];
	sub.f32 	%f33, %f31, %f32;
	ld.global.f32 	%f34, [%rd1+84];
	sub.f32 	%f35, %f34, %f32;
	ld.global.f32 	%f36, [%rd2+76];
	cvt.f64.f32 	%fd6, %f36;
	mul.f32 	%f37, %f1, %f33;
	cvt.f64.f32 	%fd7, %f37;
	fma.rn.f64 	%fd8, %fd6, 0d3FECCCCCCCCCCCCD, %fd7;
	mul.f32 	%f38, %f2, %f35;
	cvt.f64.f32 	%fd9, %f38;
	add.f64 	%fd10, %fd8, %fd9;
	cvt.rn.f32.f64 	%f4, %fd10;
	st.global.f32 	[%rd2+76], %f4;
	setp.gt.f32 	%p4, %f4, 0f40000000;
	@%p4 bra 	$L__BB1_8;
	setp.geu.f32 	%p5, %f4, 0fC0000000;
	@%p5 bra 	$L__BB1_9;
	mov.b32 	%r14, -1073741824;
	st.global.u32 	[%rd2+76], %r14;
	bra.uni 	$L__BB1_9;
$L__BB1_8:
	mov.b32 	%r15, 1073741824;
	st.global.u32 	[%rd2+76], %r15;
$L__BB1_9:
	ld.global.f32 	%f39, [%rd2+148];
	ld.global.f32 	%f40, [%rd2+12];
	sub.f32 	%f41, %f39, %f40;
	ld.global.f32 	%f42, [%rd1+88];
	sub.f32 	%f43, %f42, %f40;
	ld.global.f32 	%f44, [%rd2+80];
	cvt.f64.f32 	%fd11, %f44;
	mul.f32 	%f45, %f1, %f41;
	cvt.f64.f32 	%fd12, %f45;
	fma.rn.f64 	%fd13, %fd11, 0d3FECCCCCCCCCCCCD, %fd12;
	mul.f32 	%f46, %f2, %f43;
	cvt.f64.f32 	%fd14, %f46;
	add.f64 	%fd15, %fd13, %fd14;
	cvt.rn.f32.f64 	%f5, %fd15;
	st.global.f32 	[%rd2+80], %f5;
	setp.gt.f32 	%p6, %f5, 0f40000000;
	@%p6 bra 	$L__BB1_12;
	setp.geu.f32 	%p7, %f5, 0fC0000000;
	@%p7 bra 	$L__BB1_13;
	mov.b32 	%r16, -1073741824;
	st.global.u32 	[%rd2+80], %r16;
	bra.uni 	$L__BB1_13;
$L__BB1_12:
	mov.b32 	%r17, 1073741824;
	st.global.u32 	[%rd2+80], %r17;
$L__BB1_13:
	ld.global.f32 	%f47, [%rd2+152];
	ld.global.f32 	%f48, [%rd2+16];
	sub.f32 	%f49, %f47, %f48;
	ld.global.f32 	%f50, [%rd1+92];
	sub.f32 	%f51, %f50, %f48;
	ld.global.f32 	%f52, [%rd2+84];
	cvt.f64.f32 	%fd16, %f52;
	mul.f32 	%f53, %f1, %f49;
	cvt.f64.f32 	%fd17, %f53;
	fma.rn.f64 	%fd18, %fd16, 0d3FECCCCCCCCCCCCD, %fd17;
	mul.f32 	%f54, %f2, %f51;
	cvt.f64.f32 	%fd19, %f54;
	add.f64 	%fd20, %fd18, %fd19;
	cvt.rn.f32.f64 	%f6, %fd20;
	st.global.f32 	[%rd2+84], %f6;
	setp.gt.f32 	%p8, %f6, 0f40000000;
	@%p8 bra 	$L__BB1_16;
	setp.geu.f32 	%p9, %f6, 0fC0000000;
	@%p9 bra 	$L__BB1_17;
	mov.b32 	%r18, -1073741824;
	st.global.u32 	[%rd2+84], %r18;
	bra.uni 	$L__BB1_17;
$L__BB1_16:
	mov.b32 	%r19, 1073741824;
	st.global.u32 	[%rd2+84], %r19;
$L__BB1_17:
	ld.global.f32 	%f55, [%rd2+156];
	ld.global.f32 	%f56, [%rd2+20];
	sub.f32 	%f57, %f55, %f56;
	ld.global.f32 	%f58, [%rd1+96];
	sub.f32 	%f59, %f58, %f56;
	ld.global.f32 	%f60, [%rd2+88];
	cvt.f64.f32 	%fd21, %f60;
	mul.f32 	%f61, %f1, %f57;
	cvt.f64.f32 	%fd22, %f61;
	fma.rn.f64 	%fd23, %fd21, 0d3FECCCCCCCCCCCCD, %fd22;
	mul.f32 	%f62, %f2, %f59;
	cvt.f64.f32 	%fd24, %f62;
	add.f64 	%fd25, %fd23, %fd24;
	cvt.rn.f32.f64 	%f7, %fd25;
	st.global.f32 	[%rd2+88], %f7;
	setp.gt.f32 	%p10, %f7, 0f40000000;
	@%p10 bra 	$L__BB1_20;
	setp.geu.f32 	%p11, %f7, 0fC0000000;
	@%p11 bra 	$L__BB1_21;
	mov.b32 	%r20, -1073741824;
	st.global.u32 	[%rd2+88], %r20;
	bra.uni 	$L__BB1_21;
$L__BB1_20:
	mov.b32 	%r21, 1073741824;
	st.global.u32 	[%rd2+88], %r21;
$L__BB1_21:
	ld.global.f32 	%f63, [%rd2+160];
	ld.global.f32 	%f64, [%rd2+24];
	sub.f32 	%f65, %f63, %f64;
	ld.global.f32 	%f66, [%rd1+100];
	sub.f32 	%f67, %f66, %f64;
	ld.global.f32 	%f68, [%rd2+92];
	cvt.f64.f32 	%fd26, %f68;
	mul.f32 	%f69, %f1, %f65;
	cvt.f64.f32 	%fd27, %f69;
	fma.rn.f64 	%fd28, %fd26, 0d3FECCCCCCCCCCCCD, %fd27;
	mul.f32 	%f70, %f2, %f67;
	cvt.f64.f32 	%fd29, %f70;
	add.f64 	%fd30, %fd28, %fd29;
	cvt.rn.f32.f64 	%f8, %fd30;
	st.global.f32 	[%rd2+92], %f8;
	setp.gt.f32 	%p12, %f8, 0f40000000;
	@%p12 bra 	$L__BB1_24;
	setp.geu.f32 	%p13, %f8, 0fC0000000;
	@%p13 bra 	$L__BB1_25;
	mov.b32 	%r22, -1073741824;
	st.global.u32 	[%rd2+92], %r22;
	bra.uni 	$L__BB1_25;
$L__BB1_24:
	mov.b32 	%r23, 1073741824;
	st.global.u32 	[%rd2+92], %r23;
$L__BB1_25:
	ld.global.f32 	%f71, [%rd2+164];
	ld.global.f32 	%f72, [%rd2+28];
	sub.f32 	%f73, %f71, %f72;
	ld.global.f32 	%f74, [%rd1+104];
	sub.f32 	%f75, %f74, %f72;
	ld.global.f32 	%f76, [%rd2+96];
	cvt.f64.f32 	%fd31, %f76;
	mul.f32 	%f77, %f1, %f73;
	cvt.f64.f32 	%fd32, %f77;
	fma.rn.f64 	%fd33, %fd31, 0d3FECCCCCCCCCCCCD, %fd32;
	mul.f32 	%f78, %f2, %f75;
	cvt.f64.f32 	%fd34, %f78;
	add.f64 	%fd35, %fd33, %fd34;
	cvt.rn.f32.f64 	%f9, %fd35;
	st.global.f32 	[%rd2+96], %f9;
	setp.gt.f32 	%p14, %f9, 0f40000000;
	@%p14 bra 	$L__BB1_28;
	setp.geu.f32 	%p15, %f9, 0fC0000000;
	@%p15 bra 	$L__BB1_29;
	mov.b32 	%r24, -1073741824;
	st.global.u32 	[%rd2+96], %r24;
	bra.uni 	$L__BB1_29;
$L__BB1_28:
	mov.b32 	%r25, 1073741824;
	st.global.u32 	[%rd2+96], %r25;
$L__BB1_29:
	ld.global.f32 	%f79, [%rd2+168];
	ld.global.f32 	%f80, [%rd2+32];
	sub.f32 	%f81, %f79, %f80;
	ld.global.f32 	%f82, [%rd1+108];
	sub.f32 	%f83, %f82, %f80;
	ld.global.f32 	%f84, [%rd2+100];
	cvt.f64.f32 	%fd36, %f84;
	mul.f32 	%f85, %f1, %f81;
	cvt.f64.f32 	%fd37, %f85;
	fma.rn.f64 	%fd38, %fd36, 0d3FECCCCCCCCCCCCD, %fd37;
	mul.f32 	%f86, %f2, %f83;
	cvt.f64.f32 	%fd39, %f86;
	add.f64 	%fd40, %fd38, %fd39;
	cvt.rn.f32.f64 	%f10, %fd40;
	st.global.f32 	[%rd2+100], %f10;
	setp.gt.f32 	%p16, %f10, 0f40000000;
	@%p16 bra 	$L__BB1_32;
	setp.geu.f32 	%p17, %f10, 0fC0000000;
	@%p17 bra 	$L__BB1_33;
	mov.b32 	%r26, -1073741824;
	st.global.u32 	[%rd2+100], %r26;
	bra.uni 	$L__BB1_33;
$L__BB1_32:
	mov.b32 	%r27, 1073741824;
	st.global.u32 	[%rd2+100], %r27;
$L__BB1_33:
	ld.global.f32 	%f87, [%rd2+172];
	ld.global.f32 	%f88, [%rd2+36];
	sub.f32 	%f89, %f87, %f88;
	ld.global.f32 	%f90, [%rd1+112];
	sub.f32 	%f91, %f90, %f88;
	ld.global.f32 	%f92, [%rd2+104];
	cvt.f64.f32 	%fd41, %f92;
	mul.f32 	%f93, %f1, %f89;
	cvt.f64.f32 	%fd42, %f93;
	fma.rn.f64 	%fd43, %fd41, 0d3FECCCCCCCCCCCCD, %fd42;
	mul.f32 	%f94, %f2, %f91;
	cvt.f64.f32 	%fd44, %f94;
	add.f64 	%fd45, %fd43, %fd44;
	cvt.rn.f32.f64 	%f11, %fd45;
	st.global.f32 	[%rd2+104], %f11;
	setp.gt.f32 	%p18, %f11, 0f40000000;
	@%p18 bra 	$L__BB1_36;
	setp.geu.f32 	%p19, %f11, 0fC0000000;
	@%p19 bra 	$L__BB1_37;
	mov.b32 	%r28, -1073741824;
	st.global.u32 	[%rd2+104], %r28;
	bra.uni 	$L__BB1_37;
$L__BB1_36:
	mov.b32 	%r29, 1073741824;
	st.global.u32 	[%rd2+104], %r29;
$L__BB1_37:
	ld.global.f32 	%f95, [%rd2+176];
	ld.global.f32 	%f96, [%rd2+40];
	sub.f32 	%f97, %f95, %f96;
	ld.global.f32 	%f98, [%rd1+116];
	sub.f32 	%f99, %f98, %f96;
	ld.global.f32 	%f100, [%rd2+108];
	cvt.f64.f32 	%fd46, %f100;
	mul.f32 	%f101, %f1, %f97;
	cvt.f64.f32 	%fd47, %f101;
	fma.rn.f64 	%fd48, %fd46, 0d3FECCCCCCCCCCCCD, %fd47;
	mul.f32 	%f102, %f2, %f99;
	cvt.f64.f32 	%fd49, %f102;
	add.f64 	%fd50, %fd48, %fd49;
	cvt.rn.f32.f64 	%f12, %fd50;
	st.global.f32 	[%rd2+108], %f12;
	setp.gt.f32 	%p20, %f12, 0f40000000;
	@%p20 bra 	$L__BB1_40;
	setp.geu.f32 	%p21, %f12, 0fC0000000;
	@%p21 bra 	$L__BB1_41;
	mov.b32 	%r30, -1073741824;
	st.global.u32 	[%rd2+108], %r30;
	bra.uni 	$L__BB1_41;
$L__BB1_40:
	mov.b32 	%r31, 1073741824;
	st.global.u32 	[%rd2+108], %r31;
$L__BB1_41:
	ld.global.f32 	%f103, [%rd2+180];
	ld.global.f32 	%f104, [%rd2+44];
	sub.f32 	%f105, %f103, %f104;
	ld.global.f32 	%f106, [%rd1+120];
	sub.f32 	%f107, %f106, %f104;
	ld.global.f32 	%f108, [%rd2+112];
	cvt.f64.f32 	%fd51, %f108;
	mul.f32 	%f109, %f1, %f105;
	cvt.f64.f32 	%fd52, %f109;
	fma.rn.f64 	%fd53, %fd51, 0d3FECCCCCCCCCCCCD, %fd52;
	mul.f32 	%f110, %f2, %f107;
	cvt.f64.f32 	%fd54, %f110;
	add.f64 	%fd55, %fd53, %fd54;
	cvt.rn.f32.f64 	%f13, %fd55;
	st.global.f32 	[%rd2+112], %f13;
	setp.gt.f32 	%p22, %f13, 0f40000000;
	@%p22 bra 	$L__BB1_44;
	setp.geu.f32 	%p23, %f13, 0fC0000000;
	@%p23 bra 	$L__BB1_45;
	mov.b32 	%r32, -1073741824;
	st.global.u32 	[%rd2+112], %r32;
	bra.uni 	$L__BB1_45;
$L__BB1_44:
	mov.b32 	%r33, 1073741824;
	st.global.u32 	[%rd2+112], %r33;
$L__BB1_45:
	ld.global.f32 	%f111, [%rd2+184];
	ld.global.f32 	%f112, [%rd2+48];
	sub.f32 	%f113, %f111, %f112;
	ld.global.f32 	%f114, [%rd1+124];
	sub.f32 	%f115, %f114, %f112;
	ld.global.f32 	%f116, [%rd2+116];
	cvt.f64.f32 	%fd56, %f116;
	mul.f32 	%f117, %f1, %f113;
	cvt.f64.f32 	%fd57, %f117;
	fma.rn.f64 	%fd58, %fd56, 0d3FECCCCCCCCCCCCD, %fd57;
	mul.f32 	%f118, %f2, %f115;
	cvt.f64.f32 	%fd59, %f118;
	add.f64 	%fd60, %fd58, %fd59;
	cvt.rn.f32.f64 	%f14, %fd60;
	st.global.f32 	[%rd2+116], %f14;
	setp.gt.f32 	%p24, %f14, 0f40000000;
	@%p24 bra 	$L__BB1_48;
	setp.geu.f32 	%p25, %f14, 0fC0000000;
	@%p25 bra 	$L__BB1_49;
	mov.b32 	%r34, -1073741824;
	st.global.u32 	[%rd2+116], %r34;
	bra.uni 	$L__BB1_49;
$L__BB1_48:
	mov.b32 	%r35, 1073741824;
	st.global.u32 	[%rd2+116], %r35;
$L__BB1_49:
	ld.global.f32 	%f119, [%rd2+188];
	ld.global.f32 	%f120, [%rd2+52];
	sub.f32 	%f121, %f119, %f120;
	ld.global.f32 	%f122, [%rd1+128];
	sub.f32 	%f123, %f122, %f120;
	ld.global.f32 	%f124, [%rd2+120];
	cvt.f64.f32 	%fd61, %f124;
	mul.f32 	%f125, %f1, %f121;
	cvt.f64.f32 	%fd62, %f125;
	fma.rn.f64 	%fd63, %fd61, 0d3FECCCCCCCCCCCCD, %fd62;
	mul.f32 	%f126, %f2, %f123;
	cvt.f64.f32 	%fd64, %f126;
	add.f64 	%fd65, %fd63, %fd64;
	cvt.rn.f32.f64 	%f15, %fd65;
	st.global.f32 	[%rd2+120], %f15;
	setp.gt.f32 	%p26, %f15, 0f40000000;
	@%p26 bra 	$L__BB1_52;
	setp.geu.f32 	%p27, %f15, 0fC0000000;
	@%p27 bra 	$L__BB1_53;
	mov.b32 	%r36, -1073741824;
	st.global.u32 	[%rd2+120], %r36;
	bra.uni 	$L__BB1_53;
$L__BB1_52:
	mov.b32 	%r37, 1073741824;
	st.global.u32 	[%rd2+120], %r37;
$L__BB1_53:
	ld.global.f32 	%f127, [%rd2+192];
	ld.global.f32 	%f128, [%rd2+56];
	sub.f32 	%f129, %f127, %f128;
	ld.global.f32 	%f130, [%rd1+132];
	sub.f32 	%f131, %f130, %f128;
	ld.global.f32 	%f132, [%rd2+124];
	cvt.f64.f32 	%fd66, %f132;
	mul.f32 	%f133, %f1, %f129;
	cvt.f64.f32 	%fd67, %f133;
	fma.rn.f64 	%fd68, %fd66, 0d3FECCCCCCCCCCCCD, %fd67;
	mul.f32 	%f134, %f2, %f131;
	cvt.f64.f32 	%fd69, %f134;
	add.f64 	%fd70, %fd68, %fd69;
	cvt.rn.f32.f64 	%f16, %fd70;
	st.global.f32 	[%rd2+124], %f16;
	setp.gt.f32 	%p28, %f16, 0f40000000;
	@%p28 bra 	$L__BB1_56;
	setp.geu.f32 	%p29, %f16, 0fC0000000;
	@%p29 bra 	$L__BB1_57;
	mov.b32 	%r38, -1073741824;
	st.global.u32 	[%rd2+124], %r38;
	bra.uni 	$L__BB1_57;
$L__BB1_56:
	mov.b32 	%r39, 1073741824;
	st.global.u32 	[%rd2+124], %r39;
$L__BB1_57:
	ld.global.f32 	%f135, [%rd2+196];
	ld.global.f32 	%f136, [%rd2+60];
	sub.f32 	%f137, %f135, %f136;
	ld.global.f32 	%f138, [%rd1+136];
	sub.f32 	%f139, %f138, %f136;
	ld.global.f32 	%f140, [%rd2+128];
	cvt.f64.f32 	%fd71, %f140;
	mul.f32 	%f141, %f1, %f137;
	cvt.f64.f32 	%fd72, %f141;
	fma.rn.f64 	%fd73, %fd71, 0d3FECCCCCCCCCCCCD, %fd72;
	mul.f32 	%f142, %f2, %f139;
	cvt.f64.f32 	%fd74, %f142;
	add.f64 	%fd75, %fd73, %fd74;
	cvt.rn.f32.f64 	%f17, %fd75;
	st.global.f32 	[%rd2+128], %f17;
	setp.gt.f32 	%p30, %f17, 0f40000000;
	@%p30 bra 	$L__BB1_60;
	setp.geu.f32 	%p31, %f17, 0fC0000000;
	@%p31 bra 	$L__BB1_61;
	mov.b32 	%r40, -1073741824;
	st.global.u32 	[%rd2+128], %r40;
	bra.uni 	$L__BB1_61;
$L__BB1_60:
	mov.b32 	%r41, 1073741824;
	st.global.u32 	[%rd2+128], %r41;
$L__BB1_61:
	ld.global.f32 	%f143, [%rd2+200];
	ld.global.f32 	%f144, [%rd2+64];
	sub.f32 	%f145, %f143, %f144;
	ld.global.f32 	%f146, [%rd1+140];
	sub.f32 	%f147, %f146, %f144;
	ld.global.f32 	%f148, [%rd2+132];
	cvt.f64.f32 	%fd76, %f148;
	mul.f32 	%f149, %f1, %f145;
	cvt.f64.f32 	%fd77, %f149;
	fma.rn.f64 	%fd78, %fd76, 0d3FECCCCCCCCCCCCD, %fd77;
	mul.f32 	%f150, %f2, %f147;
	cvt.f64.f32 	%fd79, %f150;
	add.f64 	%fd80, %fd78, %fd79;
	cvt.rn.f32.f64 	%f18, %fd80;
	st.global.f32 	[%rd2+132], %f18;
	setp.gt.f32 	%p32, %f18, 0f40000000;
	@%p32 bra 	$L__BB1_64;
	setp.geu.f32 	%p33, %f18, 0fC0000000;
	@%p33 bra 	$L__BB1_65;
	mov.b32 	%r42, -1073741824;
	st.global.u32 	[%rd2+132], %r42;
	bra.uni 	$L__BB1_65;
$L__BB1_64:
	mov.b32 	%r43, 1073741824;
	st.global.u32 	[%rd2+132], %r43;
$L__BB1_65:
	ret;

}
	// .globl	_Z7new_posP14ParticleSystem
.visible .entry _Z7new_posP14ParticleSystem(
	.param .u64 .ptr .align 1 _Z7new_posP14ParticleSystem_param_0
)
{
	.reg .pred 	%p<35>;
	.reg .b32 	%r<11>;
	.reg .b32 	%f<181>;
	.reg .b64 	%rd<7>;

	ld.param.u64 	%rd3, [_Z7new_posP14ParticleSystem_param_0];
	cvta.to.global.u64 	%rd1, %rd3;
	mov.u32 	%r3, %ctaid.x;
	mov.u32 	%r4, %ntid.x;
	mov.u32 	%r1, %tid.x;
	mad.lo.s32 	%r2, %r3, %r4, %r1;
	ld.global.u32 	%r5, [%rd1+144];
	setp.ge.s32 	%p1, %r2, %r5;
	@%p1 bra 	$L__BB2_51;
	ld.global.u64 	%rd4, [%rd1];
	cvta.to.global.u64 	%rd5, %rd4;
	mul.wide.s32 	%rd6, %r2, 224;
	add.s64 	%rd2, %rd5, %rd6;
	ld.global.f32 	%f65, [%rd2+4];
	ld.global.f32 	%f66, [%rd2+72];
	add.f32 	%f1, %f65, %f66;
	setp.gt.f32 	%p2, %f1, 0f3F800000;
	mov.f32 	%f165, 0f3F800000;
	@%p2 bra 	$L__BB2_4;
	setp.geu.f32 	%p3, %f1, 0fBF800000;
	mov.f32 	%f165, %f1;
	@%p3 bra 	$L__BB2_4;
	mov.f32 	%f165, 0fBF800000;
$L__BB2_4:
	ld.global.f32 	%f69, [target_pos_shared+4];
	sub.f32 	%f70, %f165, %f69;
	fma.rn.f32 	%f3, %f70, %f70, 0f00000000;
	fma.rn.f32 	%f4, %f165, %f165, 0f00000000;
	st.global.f32 	[%rd2+4], %f165;
	ld.global.f32 	%f71, [%rd2+8];
	ld.global.f32 	%f72, [%rd2+76];
	add.f32 	%f5, %f71, %f72;
	setp.gt.f32 	%p4, %f5, 0f3F800000;
	mov.f32 	%f166, 0f3F800000;
	@%p4 bra 	$L__BB2_7;
	setp.geu.f32 	%p5, %f5, 0fBF800000;
	mov.f32 	%f166, %f5;
	@%p5 bra 	$L__BB2_7;
	mov.f32 	%f166, 0fBF800000;
$L__BB2_7:
	ld.global.f32 	%f75, [target_pos_shared+8];
	sub.f32 	%f76, %f166, %f75;
	fma.rn.f32 	%f7, %f76, %f76, %f3;
	fma.rn.f32 	%f8, %f166, %f166, %f4;
	st.global.f32 	[%rd2+8], %f166;
	ld.global.f32 	%f77, [%rd2+12];
	ld.global.f32 	%f78, [%rd2+80];
	add.f32 	%f9, %f77, %f78;
	setp.gt.f32 	%p6, %f9, 0f3F800000;
	mov.f32 	%f167, 0f3F800000;
	@%p6 bra 	$L__BB2_10;
	setp.geu.f32 	%p7, %f9, 0fBF800000;
	mov.f32 	%f167, %f9;
	@%p7 bra 	$L__BB2_10;
	mov.f32 	%f167, 0fBF800000;
$L__BB2_10:
	ld.global.f32 	%f81, [target_pos_shared+12];
	sub.f32 	%f82, %f167, %f81;
	fma.rn.f32 	%f11, %f82, %f82, %f7;
	fma.rn.f32 	%f12, %f167, %f167, %f8;
	st.global.f32 	[%rd2+12], %f167;
	ld.global.f32 	%f83, [%rd2+16];
	ld.global.f32 	%f84, [%rd2+84];
	add.f32 	%f13, %f83, %f84;
	setp.gt.f32 	%p8, %f13, 0f3F800000;
	mov.f32 	%f168, 0f3F800000;
	@%p8 bra 	$L__BB2_13;
	setp.geu.f32 	%p9, %f13, 0fBF800000;
	mov.f32 	%f168, %f13;
	@%p9 bra 	$L__BB2_13;
	mov.f32 	%f168, 0fBF800000;
$L__BB2_13:
	ld.global.f32 	%f87, [target_pos_shared+16];
	sub.f32 	%f88, %f168, %f87;
	fma.rn.f32 	%f15, %f88, %f88, %f11;
	fma.rn.f32 	%f16, %f168, %f168, %f12;
	st.global.f32 	[%rd2+16], %f168;
	ld.global.f32 	%f89, [%rd2+20];
	ld.global.f32 	%f90, [%rd2+88];
	add.f32 	%f17, %f89, %f90;
	setp.gt.f32 	%p10, %f17, 0f3F800000;
	mov.f32 	%f169, 0f3F800000;
	@%p10 bra 	$L__BB2_16;
	setp.geu.f32 	%p11, %f17, 0fBF800000;
	mov.f32 	%f169, %f17;
	@%p11 bra 	$L__BB2_16;
	mov.f32 	%f169, 0fBF800000;
$L__BB2_16:
	ld.global.f32 	%f93, [target_pos_shared+20];
	sub.f32 	%f94, %f169, %f93;
	fma.rn.f32 	%f19, %f94, %f94, %f15;
	fma.rn.f32 	%f20, %f169, %f169, %f16;
	st.global.f32 	[%rd2+20], %f169;
	ld.global.f32 	%f95, [%rd2+24];
	ld.global.f32 	%f96, [%rd2+92];
	add.f32 	%f21, %f95, %f96;
	setp.gt.f32 	%p12, %f21, 0f3F800000;
	mov.f32 	%f170, 0f3F800000;
	@%p12 bra 	$L__BB2_19;
	setp.geu.f32 	%p13, %f21, 0fBF800000;
	mov.f32 	%f170, %f21;
	@%p13 bra 	$L__BB2_19;
	mov.f32 	%f170, 0fBF800000;
$L__BB2_19:
	ld.global.f32 	%f99, [target_pos_shared+24];
	sub.f32 	%f100, %f170, %f99;
	fma.rn.f32 	%f23, %f100, %f100, %f19;
	fma.rn.f32 	%f24, %f170, %f170, %f20;
	st.global.f32 	[%rd2+24], %f170;
	ld.global.f32 	%f101, [%rd2+28];
	ld.global.f32 	%f102, [%rd2+96];
	add.f32 	%f25, %f101, %f102;
	setp.gt.f32 	%p14, %f25, 0f3F800000;
	mov.f32 	%f171, 0f3F800000;
	@%p14 bra 	$L__BB2_22;
	setp.geu.f32 	%p15, %f25, 0fBF800000;
	mov.f32 	%f171, %f25;
	@%p15 bra 	$L__BB2_22;
	mov.f32 	%f171, 0fBF800000;
$L__BB2_22:
	ld.global.f32 	%f105, [target_pos_shared+28];
	sub.f32 	%f106, %f171, %f105;
	fma.rn.f32 	%f27, %f106, %f106, %f23;
	fma.rn.f32 	%f28, %f171, %f171, %f24;
	st.global.f32 	[%rd2+28], %f171;
	ld.global.f32 	%f107, [%rd2+32];
	ld.global.f32 	%f108, [%rd2+100];
	add.f32 	%f29, %f107, %f108;
	setp.gt.f32 	%p16, %f29, 0f3F800000;
	mov.f32 	%f172, 0f3F800000;
	@%p16 bra 	$L__BB2_25;
	setp.geu.f32 	%p17, %f29, 0fBF800000;
	mov.f32 	%f172, %f29;
	@%p17 bra 	$L__BB2_25;
	mov.f32 	%f172, 0fBF800000;
$L__BB2_25:
	ld.global.f32 	%f111, [target_pos_shared+32];
	sub.f32 	%f112, %f172, %f111;
	fma.rn.f32 	%f31, %f112, %f112, %f27;
	fma.rn.f32 	%f32, %f172, %f172, %f28;
	st.global.f32 	[%rd2+32], %f172;
	ld.global.f32 	%f113, [%rd2+36];
	ld.global.f32 	%f114, [%rd2+104];
	add.f32 	%f33, %f113, %f114;
	setp.gt.f32 	%p18, %f33, 0f3F800000;
	mov.f32 	%f173, 0f3F800000;
	@%p18 bra 	$L__BB2_28;
	setp.geu.f32 	%p19, %f33, 0fBF800000;
	mov.f32 	%f173, %f33;
	@%p19 bra 	$L__BB2_28;
	mov.f32 	%f173, 0fBF800000;
$L__BB2_28:
	ld.global.f32 	%f117, [target_pos_shared+36];
	sub.f32 	%f118, %f173, %f117;
	fma.rn.f32 	%f35, %f118, %f118, %f31;
	fma.rn.f32 	%f36, %f173, %f173, %f32;
	st.global.f32 	[%rd2+36], %f173;
	ld.global.f32 	%f119, [%rd2+40];
	ld.global.f32 	%f120, [%rd2+108];
	add.f32 	%f37, %f119, %f120;
	setp.gt.f32 	%p20, %f37, 0f3F800000;
	mov.f32 	%f174, 0f3F800000;
	@%p20 bra 	$L__BB2_31;
	setp.geu.f32 	%p21, %f37, 0fBF800000;
	mov.f32 	%f174, %f37;
	@%p21 bra 	$L__BB2_31;
	mov.f32 	%f174, 0fBF800000;
$L__BB2_31:
	ld.global.f32 	%f123, [target_pos_shared+40];
	sub.f32 	%f124, %f174, %f123;
	fma.rn.f32 	%f39, %f124, %f124, %f35;
	fma.rn.f32 	%f40, %f174, %f174, %f36;
	st.global.f32 	[%rd2+40], %f174;
	ld.global.f32 	%f125, [%rd2+44];
	ld.global.f32 	%f126, [%rd2+112];
	add.f32 	%f41, %f125, %f126;
	setp.gt.f32 	%p22, %f41, 0f3F800000;
	mov.f32 	%f175, 0f3F800000;
	@%p22 bra 	$L__BB2_34;
	setp.geu.f32 	%p23, %f41, 0fBF800000;
	mov.f32 	%f175, %f41;
	@%p23 bra 	$L__BB2_34;
	mov.f32 	%f175, 0fBF800000;
$L__BB2_34:
	ld.global.f32 	%f129, [target_pos_shared+44];
	sub.f32 	%f130, %f175, %f129;
	fma.rn.f32 	%f43, %f130, %f130, %f39;
	fma.rn.f32 	%f44, %f175, %f175, %f40;
	st.global.f32 	[%rd2+44], %f175;
	ld.global.f32 	%f131, [%rd2+48];
	ld.global.f32 	%f132, [%rd2+116];
	add.f32 	%f45, %f131, %f132;
	setp.gt.f32 	%p24, %f45, 0f3F800000;
	mov.f32 	%f176, 0f3F800000;
	@%p24 bra 	$L__BB2_37;
	setp.geu.f32 	%p25, %f45, 0fBF800000;
	mov.f32 	%f176, %f45;
	@%p25 bra 	$L__BB2_37;
	mov.f32 	%f176, 0fBF800000;
$L__BB2_37:
	ld.global.f32 	%f135, [target_pos_shared+48];
	sub.f32 	%f136, %f176, %f135;
	fma.rn.f32 	%f47, %f136, %f136, %f43;
	fma.rn.f32 	%f48, %f176, %f176, %f44;
	st.global.f32 	[%rd2+48], %f176;
	ld.global.f32 	%f137, [%rd2+52];
	ld.global.f32 	%f138, [%rd2+120];
	add.f32 	%f49, %f137, %f138;
	setp.gt.f32 	%p26, %f49, 0f3F800000;
	mov.f32 	%f177, 0f3F800000;
	@%p26 bra 	$L__BB2_40;
	setp.geu.f32 	%p27, %f49, 0fBF800000;
	mov.f32 	%f177, %f49;
	@%p27 bra 	$L__BB2_40;
	mov.f32 	%f177, 0fBF800000;
$L__BB2_40:
	ld.global.f32 	%f141, [target_pos_shared+52];
	sub.f32 	%f142, %f177, %f141;
	fma.rn.f32 	%f51, %f142, %f142, %f47;
	fma.rn.f32 	%f52, %f177, %f177, %f48;
	st.global.f32 	[%rd2+52], %f177;
	ld.global.f32 	%f143, [%rd2+56];
	ld.global.f32 	%f144, [%rd2+124];
	add.f32 	%f53, %f143, %f144;
	setp.gt.f32 	%p28, %f53, 0f3F800000;
	mov.f32 	%f178, 0f3F800000;
	@%p28 bra 	$L__BB2_43;
	setp.geu.f32 	%p29, %f53, 0fBF800000;
	mov.f32 	%f178, %f53;
	@%p29 bra 	$L__BB2_43;
	mov.f32 	%f178, 0fBF800000;
$L__BB2_43:
	ld.global.f32 	%f147, [target_pos_shared+56];
	sub.f32 	%f148, %f178, %f147;
	fma.rn.f32 	%f55, %f148, %f148, %f51;
	fma.rn.f32 	%f56, %f178, %f178, %f52;
	st.global.f32 	[%rd2+56], %f178;
	ld.global.f32 	%f149, [%rd2+60];
	ld.global.f32 	%f150, [%rd2+128];
	add.f32 	%f57, %f149, %f150;
	setp.gt.f32 	%p30, %f57, 0f3F800000;
	mov.f32 	%f179, 0f3F800000;
	@%p30 bra 	$L__BB2_46;
	setp.geu.f32 	%p31, %f57, 0fBF800000;
	mov.f32 	%f179, %f57;
	@%p31 bra 	$L__BB2_46;
	mov.f32 	%f179, 0fBF800000;
$L__BB2_46:
	ld.global.f32 	%f153, [target_pos_shared+60];
	sub.f32 	%f154, %f179, %f153;
	fma.rn.f32 	%f59, %f154, %f154, %f55;
	fma.rn.f32 	%f60, %f179, %f179, %f56;
	st.global.f32 	[%rd2+60], %f179;
	ld.global.f32 	%f155, [%rd2+64];
	ld.global.f32 	%f156, [%rd2+132];
	add.f32 	%f61, %f155, %f156;
	setp.gt.f32 	%p32, %f61, 0f3F800000;
	mov.f32 	%f180, 0f3F800000;
	@%p32 bra 	$L__BB2_49;
	setp.geu.f32 	%p33, %f61, 0fBF800000;
	mov.f32 	%f180, %f61;
	@%p33 bra 	$L__BB2_49;
	mov.f32 	%f180, 0fBF800000;
$L__BB2_49:
	ld.global.f32 	%f158, [target_pos_shared+64];
	sub.f32 	%f159, %f180, %f158;
	fma.rn.f32 	%f160, %f159, %f159, %f59;
	fma.rn.f32 	%f161, %f180, %f180, %f60;
	st.global.f32 	[%rd2+64], %f180;
	shl.b32 	%r6, %r1, 2;
	mov.u32 	%r7, smpos;
	add.s32 	%r8, %r7, %r6;
	st.shared.f32 	[%r8], %f180;
	fma.rn.f32 	%f162, %f161, 0f42C80000, 0f3F800000;
	mul.f32 	%f163, %f160, %f162;
	div.rn.f32 	%f63, %f163, 0f41200000;
	st.global.f32 	[%rd2+208], %f63;
	ld.global.f32 	%f164, [%rd2+204];
	setp.geu.f32 	%p34, %f63, %f164;
	@%p34 bra 	$L__BB2_51;
	ld.global.u32 	%r9, [%rd2];
	mov.b32 	%r10, %f165;
	st.global.v2.u32 	[%rd2+136], {%r9, %r10};
	st.global.v2.f32 	[%rd2+144], {%f166, %f167};
	st.global.v2.f32 	[%rd2+152], {%f168, %f169};
	st.global.v2.f32 	[%rd2+160], {%f170, %f171};
	st.global.v2.f32 	[%rd2+168], {%f172, %f173};
	st.global.v2.f32 	[%rd2+176], {%f174, %f175};
	st.global.v2.f32 	[%rd2+184], {%f176, %f177};
	st.global.v2.f32 	[%rd2+192], {%f178, %f179};
	st.global.v2.f32 	[%rd2+200], {%f180, %f63};
$L__BB2_51:
	ret;

}
	// .globl	_Z25find_min_fitness_parallelP14ParticleSystemP11fitness_posS2_iii
.visible .entry _Z25find_min_fitness_parallelP14ParticleSystemP11fitness_posS2_iii(
	.param .u64 .ptr .align 1 _Z25find_min_fitness_parallelP14ParticleSystemP11fitness_posS2_iii_param_0,
	.param .u64 .ptr .align 1 _Z25find_min_fitness_parallelP14ParticleSystemP11fitness_posS2_iii_param_1,
	.param .u64 .ptr .align 1 _Z25find_min_fitness_parallelP14ParticleSystemP11fitness_posS2_iii_param_2,
	.param .u32 _Z25find_min_fitness_parallelP14ParticleSystemP11fitness_posS2_iii_param_3,
	.param .u32 _Z25find_min_fitness_parallelP14ParticleSystemP11fitness_posS2_iii_param_4,
	.param .u32 _Z25find_min_fitness_parallelP14ParticleSystemP11fitness_posS2_iii_param_5
)
{
	.reg .pred 	%p<10>;
	.reg .b32 	%r<30>;
	.reg .b32 	%f<21>;
	.reg .b64 	%rd<19>;

	ld.param.u64 	%rd4, [_Z25find_min_fitness_parallelP14ParticleSystemP11fitness_posS2_iii_param_0];
	ld.param.u64 	%rd2, [_Z25find_min_fitness_parallelP14ParticleSystemP11fitness_posS2_iii_param_1];
	ld.param.u64 	%rd3, [_Z25find_min_fitness_parallelP14ParticleSystemP11fitness_posS2_iii_param_2];
	ld.param.u32 	%r12, [_Z25find_min_fitness_parallelP14ParticleSystemP11fitness_posS2_iii_param_3];
	ld.param.u32 	%r13, [_Z25find_min_fitness_parallelP14ParticleSystemP11fitness_posS2_iii_param_4];
	ld.param.u32 	%r11, [_Z25find_min_fitness_parallelP14ParticleSystemP11fitness_posS2_iii_param_5];
	cvta.to.global.u64 	%rd1, %rd4;
	mov.u32 	%r1, %tid.x;
	mov.u32 	%r14, %ctaid.x;
	mov.u32 	%r29, %ntid.x;
	add.s32 	%r3, %r12, %r14;
	mad.lo.s32 	%r4, %r3, %r29, %r1;
	shl.b32 	%r15, %r1, 3;
	mov.u32 	%r16, sm;
	add.s32 	%r17, %r16, %r15;
	add.s32 	%r5, %r17, 4;
	mov.b32 	%r18, 2139095040;
	st.shared.u32 	[%r17+4], %r18;
	ld.global.u32 	%r19, [%rd1+144];
	min.u32 	%r20, %r13, %r19;
	setp.le.u32 	%p1, %r20, %r4;
	@%p1 bra 	$L__BB3_13;
	setp.eq.s64 	%p2, %rd2, 0;
	@%p2 bra 	$L__BB3_3;
	cvta.to.global.u64 	%rd5, %rd2;
	mul.wide.u32 	%rd6, %r4, 8;
	add.s64 	%rd7, %rd5, %rd6;
	ld.global.u32 	%r21, [%rd7];
	ld.global.u32 	%r22, [%rd7+4];
	st.shared.v2.u32 	[%r5+-4], {%r21, %r22};
	bra.uni 	$L__BB3_4;
$L__BB3_3:
	ld.global.u64 	%rd8, [%rd1];
	cvta.to.global.u64 	%rd9, %rd8;
	mul.wide.u32 	%rd10, %r4, 224;
	add.s64 	%rd11, %rd9, %rd10;
	ld.global.u32 	%r23, [%rd11+208];
	st.shared.v2.u32 	[%r5+-4], {%r4, %r23};
$L__BB3_4:
	setp.lt.u32 	%p3, %r29, 2;
	@%p3 bra 	$L__BB3_9;
$L__BB3_5:
	mov.u32 	%r6, %r29;
	shr.u32 	%r29, %r6, 1;
	bar.sync 	0;
	setp.ge.u32 	%p4, %r1, %r29;
	@%p4 bra 	$L__BB3_8;
	ld.shared.f32 	%f19, [%r5];
	shl.b32 	%r24, %r29, 3;
	add.s32 	%r8, %r5, %r24;
	ld.shared.f32 	%f1, [%r8];
	setp.leu.f32 	%p5, %f19, %f1;
	@%p5 bra 	$L__BB3_8;
	ld.shared.u32 	%r25, [%r8+-4];
	mov.b32 	%r26, %f1;
	st.shared.v2.u32 	[%r5+-4], {%r25, %r26};
$L__BB3_8:
	setp.gt.u32 	%p6, %r6, 3;
	@%p6 bra 	$L__BB3_5;
$L__BB3_9:
	setp.ne.s32 	%p7, %r1, 0;
	@%p7 bra 	$L__BB3_13;
	cvta.to.global.u64 	%rd12, %rd3;
	mul.wide.u32 	%rd13, %r3, 8;
	add.s64 	%rd14, %rd12, %rd13;
	ld.shared.v2.u32 	{%r9, %r27}, [sm];
	mov.b32 	%f2, %r27;
	st.global.u32 	[%rd14], %r9;
	st.global.u32 	[%rd14+4], %r27;
	setp.ne.s32 	%p8, %r11, 1;
	@%p8 bra 	$L__BB3_13;
	st.global.f32 	[%rd1+156], %f2;
	ld.global.u64 	%rd15, [%rd1];
	cvta.to.global.u64 	%rd16, %rd15;
	mul.wide.s32 	%rd17, %r9, 224;
	add.s64 	%rd18, %rd16, %rd17;
	ld.global.v2.u32 	{%r10, %r28}, [%rd18];
	mov.b32 	%f3, %r28;
	ld.global.v2.f32 	{%f4, %f5}, [%rd18+8];
	ld.global.v2.f32 	{%f6, %f7}, [%rd18+16];
	ld.global.v2.f32 	{%f8, %f9}, [%rd18+24];
	ld.global.v2.f32 	{%f10, %f11}, [%rd18+32];
	ld.global.v2.f32 	{%f12, %f13}, [%rd18+40];
	ld.global.v2.f32 	{%f14, %f15}, [%rd18+48];
	ld.global.v2.f32 	{%f16, %f17}, [%rd18+56];
	ld.global.f32 	%f18, [%rd18+64];
	st.global.v2.u32 	[%rd1+8], {%r10, %r28};
	st.global.v2.f32 	[%rd1+16], {%f4, %f5};
	st.global.v2.f32 	[%rd1+24], {%f6, %f7};
	st.global.v2.f32 	[%rd1+32], {%f8, %f9};
	st.global.v2.f32 	[%rd1+40], {%f10, %f11};
	st.global.v2.f32 	[%rd1+48], {%f12, %f13};
	st.global.v2.f32 	[%rd1+56], {%f14, %f15};
	st.global.v2.f32 	[%rd1+64], {%f16, %f17};
	st.global.f32 	[%rd1+72], %f18;
	ld.global.f32 	%f20, [%rd1+152];
	setp.geu.f32 	%p9, %f2, %f20;
	@%p9 bra 	$L__BB3_13;
	st.global.f32 	[%rd1+152], %f2;
	st.global.u32 	[%rd1+76], %r10;
	st.global.f32 	[%rd1+80], %f3;
	st.global.f32 	[%rd1+84], %f4;
	st.global.f32 	[%rd1+88], %f5;
	st.global.f32 	[%rd1+92], %f6;
	st.global.f32 	[%rd1+96], %f7;
	st.global.f32 	[%rd1+100], %f8;
	st.global.f32 	[%rd1+104], %f9;
	st.global.f32 	[%rd1+108], %f10;
	st.global.f32 	[%rd1+112], %f11;
	st.global.f32 	[%rd1+116], %f12;
	st.global.f32 	[%rd1+120], %f13;
	st.global.f32 	[%rd1+124], %f14;
	st.global.f32 	[%rd1+128], %f15;
	st.global.f32 	[%rd1+132], %f16;
	st.global.f32 	[%rd1+136], %f17;
	st.global.f32 	[%rd1+140], %f18;
$L__BB3_13:
	ret;

}
.func  (.param .b64 func_retval0) __internal_accurate_pow(
	.param .b64 __internal_accurate_pow_param_0
)
{
	.reg .pred 	%p<8>;
	.reg .b32 	%r<49>;
	.reg .b32 	%f<3>;
	.reg .b64 	%fd<109>;

	ld.param.f64 	%fd10, [__internal_accurate_pow_param_0];
	{
	.reg .b32 %temp; 
	mov.b64 	{%temp, %r46}, %fd10;
	}
	{
	.reg .b32 %temp; 
	mov.b64 	{%r45, %temp}, %fd10;
	}
	shr.u32 	%r47, %r46, 20;
	setp.gt.u32 	%p1, %r46, 1048575;
	@%p1 bra 	$L__BB4_2;
	mul.f64 	%fd11, %fd10, 0d4350000000000000;
	{
	.reg .b32 %temp; 
	mov.b64 	{%temp, %r46}, %fd11;
	}
	{
	.reg .b32 %temp; 
	mov.b64 	{%r45, %temp}, %fd11;
	}
	shr.u32 	%r16, %r46, 20;
	add.s32 	%r47, %r16, -54;
$L__BB4_2:
	add.s32 	%r48, %r47, -1023;
	and.b32  	%r17, %r46, -2146435073;
	or.b32  	%r18, %r17, 1072693248;
	mov.b64 	%fd107, {%r45, %r18};
	setp.lt.u32 	%p2, %r18, 1073127583;
	@%p2 bra 	$L__BB4_4;
	{
	.reg .b32 %temp; 
	mov.b64 	{%r19, %temp}, %fd107;
	}
	{
	.reg .b32 %temp; 
	mov.b64 	{%temp, %r20}, %fd107;
	}
	add.s32 	%r21, %r20, -1048576;
	mov.b64 	%fd107, {%r19, %r21};
	add.s32 	%r48, %r47, -1022;
$L__BB4_4:
	add.f64 	%fd12, %fd107, 0dBFF0000000000000;
	add.f64 	%fd13, %fd107, 0d3FF0000000000000;
	rcp.approx.ftz.f64 	%fd14, %fd13;
	neg.f64 	%fd15, %fd13;
	fma.rn.f64 	%fd16, %fd15, %fd14, 0d3FF0000000000000;
	fma.rn.f64 	%fd17, %fd16, %fd16, %fd16;
	fma.rn.f64 	%fd18, %fd17, %fd14, %fd14;
	mul.f64 	%fd19, %fd12, %fd18;
	fma.rn.f64 	%fd20, %fd12, %fd18, %fd19;
	mul.f64 	%fd21, %fd20, %fd20;
	fma.rn.f64 	%fd22, %fd21, 0d3EB0F5FF7D2CAFE2, 0d3ED0F5D241AD3B5A;
	fma.rn.f64 	%fd23, %fd22, %fd21, 0d3EF3B20A75488A3F;
	fma.rn.f64 	%fd24, %fd23, %fd21, 0d3F1745CDE4FAECD5;
	fma.rn.f64 	%fd25, %fd24, %fd21, 0d3F3C71C7258A578B;
	fma.rn.f64 	%fd26, %fd25, %fd21, 0d3F6249249242B910;
	fma.rn.f64 	%fd27, %fd26, %fd21, 0d3F89999999999DFB;
	sub.f64 	%fd28, %fd12, %fd20;
	add.f64 	%fd29, %fd28, %fd28;
	neg.f64 	%fd30, %fd20;
	fma.rn.f64 	%fd31, %fd30, %fd12, %fd29;
	mul.f64 	%fd32, %fd18, %fd31;
	fma.rn.f64 	%fd33, %fd21, %fd27, 0d3FB5555555555555;
	mov.f64 	%fd34, 0d3FB5555555555555;
	sub.f64 	%fd35, %fd34, %fd33;
	fma.rn.f64 	%fd36, %fd21, %fd27, %fd35;
	add.f64 	%fd37, %fd36, 0dBC46A4CB00B9E7B0;
	add.f64 	%fd38, %fd33, %fd37;
	sub.f64 	%fd39, %fd33, %fd38;
	add.f64 	%fd40, %fd37, %fd39;
	mul.rn.f64 	%fd41, %fd20, %fd20;
	neg.f64 	%fd42, %fd41;
	fma.rn.f64 	%fd43, %fd20, %fd20, %fd42;
	{
	.reg .b32 %temp; 
	mov.b64 	{%r22, %temp}, %fd32;
	}
	{
	.reg .b32 %temp; 
	mov.b64 	{%temp, %r23}, %fd32;
	}
	add.s32 	%r24, %r23, 1048576;
	mov.b64 	%fd44, {%r22, %r24};
	fma.rn.f64 	%fd45, %fd20, %fd44, %fd43;
	mul.rn.f64 	%fd46, %fd41, %fd20;
	neg.f64 	%fd47, %fd46;
	fma.rn.f64 	%fd48, %fd41, %fd20, %fd47;
	fma.rn.f64 	%fd49, %fd41, %fd32, %fd48;
	fma.rn.f64 	%fd50, %fd45, %fd20, %fd49;
	mul.rn.f64 	%fd51, %fd38, %fd46;
	neg.f64 	%fd52, %fd51;
	fma.rn.f64 	%fd53, %fd38, %fd46, %fd52;
	fma.rn.f64 	%fd54, %fd38, %fd50, %fd53;
	fma.rn.f64 	%fd55, %fd40, %fd46, %fd54;
	add.f64 	%fd56, %fd51, %fd55;
	sub.f64 	%fd57, %fd51, %fd56;
	add.f64 	%fd58, %fd55, %fd57;
	add.f64 	%fd59, %fd20, %fd56;
	sub.f64 	%fd60, %fd20, %fd59;
	add.f64 	%fd61, %fd56, %fd60;
	add.f64 	%fd62, %fd58, %fd61;
	add.f64 	%fd63, %fd32, %fd62;
	add.f64 	%fd64, %fd59, %fd63;
	sub.f64 	%fd65, %fd59, %fd64;
	add.f64 	%fd66, %fd63, %fd65;
	xor.b32  	%r25, %r48, -2147483648;
	mov.b32 	%r26, 1127219200;
	mov.b64 	%fd67, {%r25, %r26};
	mov.b32 	%r27, -2147483648;
	mov.b64 	%fd68, {%r27, %r26};
	sub.f64 	%fd69, %fd67, %fd68;
	fma.rn.f64 	%fd70, %fd69, 0d3FE62E42FEFA39EF, %fd64;
	fma.rn.f64 	%fd71, %fd69, 0dBFE62E42FEFA39EF, %fd70;
	sub.f64 	%fd72, %fd71, %fd64;
	sub.f64 	%fd73, %fd66, %fd72;
	fma.rn.f64 	%fd74, %fd69, 0d3C7ABC9E3B39803F, %fd73;
	add.f64 	%fd75, %fd70, %fd74;
	sub.f64 	%fd76, %fd70, %fd75;
	add.f64 	%fd77, %fd74, %fd76;
	mov.f64 	%fd78, 0d4000000000000000;
	{
	.reg .b32 %temp; 
	mov.b64 	{%temp, %r28}, %fd78;
	}
	{
	.reg .b32 %temp; 
	mov.b64 	{%r29, %temp}, %fd78;
	}
	shl.b32 	%r30, %r28, 1;
	setp.gt.u32 	%p3, %r30, -33554433;
	and.b32  	%r31, %r28, -15728641;
	selp.b32 	%r32, %r31, %r28, %p3;
	mov.b64 	%fd79, {%r29, %r32};
	mul.rn.f64 	%fd80, %fd75, %fd79;
	neg.f64 	%fd81, %fd80;
	fma.rn.f64 	%fd82, %fd75, %fd79, %fd81;
	fma.rn.f64 	%fd83, %fd77, %fd79, %fd82;
	add.f64 	%fd4, %fd80, %fd83;
	sub.f64 	%fd84, %fd80, %fd4;
	add.f64 	%fd5, %fd83, %fd84;
	fma.rn.f64 	%fd85, %fd4, 0d3FF71547652B82FE, 0d4338000000000000;
	{
	.reg .b32 %temp; 
	mov.b64 	{%r13, %temp}, %fd85;
	}
	mov.f64 	%fd86, 0dC338000000000000;
	add.rn.f64 	%fd87, %fd85, %fd86;
	fma.rn.f64 	%fd88, %fd87, 0dBFE62E42FEFA39EF, %fd4;
	fma.rn.f64 	%fd89, %fd87, 0dBC7ABC9E3B39803F, %fd88;
	fma.rn.f64 	%fd90, %fd89, 0d3E5ADE1569CE2BDF, 0d3E928AF3FCA213EA;
	fma.rn.f64 	%fd91, %fd90, %fd89, 0d3EC71DEE62401315;
	fma.rn.f64 	%fd92, %fd91, %fd89, 0d3EFA01997C89EB71;
	fma.rn.f64 	%fd93, %fd92, %fd89, 0d3F2A01A014761F65;
	fma.rn.f64 	%fd94, %fd93, %fd89, 0d3F56C16C1852B7AF;
	fma.rn.f64 	%fd95, %fd94, %fd89, 0d3F81111111122322;
	fma.rn.f64 	%fd96, %fd95, %fd89, 0d3FA55555555502A1;
	fma.rn.f64 	%fd97, %fd96, %fd89, 0d3FC5555555555511;
	fma.rn.f64 	%fd98, %fd97, %fd89, 0d3FE000000000000B;
	fma.rn.f64 	%fd99, %fd98, %fd89, 0d3FF0000000000000;
	fma.rn.f64 	%fd100, %fd99, %fd89, 0d3FF0000000000000;
	{
	.reg .b32 %temp; 
	mov.b64 	{%r14, %temp}, %fd100;
	}
	{
	.reg .b32 %temp; 
	mov.b64 	{%temp, %r15}, %fd100;
	}
	shl.b32 	%r33, %r13, 20;
	add.s32 	%r34, %r33, %r15;
	mov.b64 	%fd108, {%r14, %r34};
	{
	.reg .b32 %temp; 
	mov.b64 	{%temp, %r35}, %fd4;
	}
	mov.b32 	%f2, %r35;
	abs.f32 	%f1, %f2;
	setp.lt.f32 	%p4, %f1, 0f4086232B;
	@%p4 bra 	$L__BB4_7;
	setp.lt.f64 	%p5, %fd4, 0d0000000000000000;
	add.f64 	%fd101, %fd4, 0d7FF0000000000000;
	selp.f64 	%fd108, 0d0000000000000000, %fd101, %p5;
	setp.geu.f32 	%p6, %f1, 0f40874800;
	@%p6 bra 	$L__BB4_7;
	shr.u32 	%r36, %r13, 31;
	add.s32 	%r37, %r13, %r36;
	shr.s32 	%r38, %r37, 1;
	shl.b32 	%r39, %r38, 20;
	add.s32 	%r40, %r15, %r39;
	mov.b64 	%fd102, {%r14, %r40};
	sub.s32 	%r41, %r13, %r38;
	shl.b32 	%r42, %r41, 20;
	add.s32 	%r43, %r42, 1072693248;
	mov.b32 	%r44, 0;
	mov.b64 	%fd103, {%r44, %r43};
	mul.f64 	%fd108, %fd103, %fd102;
$L__BB4_7:
	abs.f64 	%fd104, %fd108;
	setp.eq.f64 	%p7, %fd104, 0d7FF0000000000000;
	fma.rn.f64 	%fd105, %fd108, %fd5, %fd108;
	selp.f64 	%fd106, %fd108, %fd105, %p7;
	st.param.f64 	[func_retval0], %fd106;
	ret;

}


// ===== COMPILED SASS (sm_100) =====

	.target	sm_100

	.elftype	@"ET_EXEC"


//--------------------- .note.nv.tkinfo           --------------------------
	.section	.note.nv.tkinfo,"",@"SHT_NOTE"
	.sectionflags	@"SHF_NOTE_NV_TKINFO"
	.tkinfo
        /*0018*/ 	.word	0x00000002
        /*0030*/ 	.string	""
        /*0030*/ 	.string	"ptxas"
        /*0030*/ 	.string	"Cuda compilation tools, release 13.0, V13.0.88"
        /*0030*/ 	.string	"Build cuda_13.0.r13.0/compiler.36424714_0"
        /*0030*/ 	.string	"-arch sm_100 -m 64 "



//--------------------- .note.nv.cuinfo           --------------------------
	.section	.note.nv.cuinfo,"",@"SHT_NOTE"
	.sectionflags	@"SHF_NOTE_NV_CUINFO"
        /*0018*/ 	.short	0x0002
        /*001a*/ 	.short	0x0064
        /*001c*/ 	.short	0x0082
	.zero		2


//--------------------- .nv.info                  --------------------------
	.section	.nv.info,"",@"SHT_CUDA_INFO"
	.align	4


	//----- nvinfo : EIATTR_REGCOUNT
	.align		4
        /*0000*/ 	.byte	0x04, 0x2f
        /*0002*/ 	.short	(.L_2 - .L_1)
	.align		4
.L_1:
        /*0004*/ 	.word	index@(_Z13init_particleP14ParticleSystem)
        /*0008*/ 	.word	0x00000027


	//----- nvinfo : EIATTR_FRAME_SIZE
	.align		4
.L_2:
        /*000c*/ 	.byte	0x04, 0x11
        /*000e*/ 	.short	(.L_4 - .L_3)
	.align		4
.L_3:
        /*0010*/ 	.word	index@($_Z13init_particleP14ParticleSystem$__internal_accurate_pow)
        /*0014*/ 	.word	0x00000048


	//----- nvinfo : EIATTR_FRAME_SIZE
	.align		4
.L_4:
        /*0018*/ 	.byte	0x04, 0x11
        /*001a*/ 	.short	(.L_6 - .L_5)
	.align		4
.L_5:
        /*001c*/ 	.word	index@($__internal_1_$__cuda_sm3x_div_rn_noftz_f32_slowpath)
        /*0020*/ 	.word	0x00000048


	//----- nvinfo : EIATTR_FRAME_SIZE
	.align		4
.L_6:
        /*0024*/ 	.byte	0x04, 0x11
        /*0026*/ 	.short	(.L_8 - .L_7)
	.align		4
.L_7:
        /*0028*/ 	.word	index@(_Z13init_particleP14ParticleSystem)
        /*002c*/ 	.word	0x00000048


	//----- nvinfo : EIATTR_REGCOUNT
	.align		4
.L_8:
        /*0030*/ 	.byte	0x04, 0x2f
        /*0032*/ 	.short	(.L_10 - .L_9)
	.align		4
.L_9:
        /*0034*/ 	.word	index@(_Z7new_velP14ParticleSystem)
        /*0038*/ 	.word	0x00000017


	//----- nvinfo : EIATTR_FRAME_SIZE
	.align		4
.L_10:
        /*003c*/ 	.byte	0x04, 0x11
        /*003e*/ 	.short	(.L_12 - .L_11)
	.align		4
.L_11:
        /*0040*/ 	.word	index@(_Z7new_velP14ParticleSystem)
        /*0044*/ 	.word	0x00000000


	//----- nvinfo : EIATTR_REGCOUNT
	.align		4
.L_12:
        /*0048*/ 	.byte	0x04, 0x2f
        /*004a*/ 	.short	(.L_14 - .L_13)
	.align		4
.L_13:
        /*004c*/ 	.word	index@(_Z7new_posP14ParticleSystem)
        /*0050*/ 	.word	0x00000020


	//----- nvinfo : EIATTR_FRAME_SIZE
	.align		4
.L_14:
        /*0054*/ 	.byte	0x04, 0x11
        /*0056*/ 	.short	(.L_16 - .L_15)
	.align		4
.L_15:
        /*0058*/ 	.word	index@($__internal_0_$__cuda_sm3x_div_rn_noftz_f32_slowpath)
        /*005c*/ 	.word	0x00000000


	//----- nvinfo : EIATTR_FRAME_SIZE
	.align		4
.L_16:
        /*0060*/ 	.byte	0x04, 0x11
        /*0062*/ 	.short	(.L_18 - .L_17)
	.align		4
.L_17:
        /*0064*/ 	.word	index@(_Z7new_posP14ParticleSystem)
        /*0068*/ 	.word	0x00000000


	//----- nvinfo : EIATTR_REGCOUNT
	.align		4
.L_18:
        /*006c*/ 	.byte	0x04, 0x2f
        /*006e*/ 	.short	(.L_20 - .L_19)
	.align		4
.L_19:
        /*0070*/ 	.word	index@(_Z25find_min_fitness_parallelP14ParticleSystemP11fitness_posS2_iii)
        /*0074*/ 	.word	0x0000001c


	//----- nvinfo : EIATTR_FRAME_SIZE
	.align		4
.L_20:
        /*0078*/ 	.byte	0x04, 0x11
        /*007a*/ 	.short	(.L_22 - .L_21)
	.align		4
.L_21:
        /*007c*/ 	.word	index@(_Z25find_min_fitness_parallelP14ParticleSystemP11fitness_posS2_iii)
        /*0080*/ 	.word	0x00000000


	//----- nvinfo : EIATTR_MIN_STACK_SIZE
	.align		4
.L_22:
        /*0084*/ 	.byte	0x04, 0x12
        /*0086*/ 	.short	(.L_24 - .L_23)
	.align		4
.L_23:
        /*0088*/ 	.word	index@(_Z25find_min_fitness_parallelP14ParticleSystemP11fitness_posS2_iii)
        /*008c*/ 	.word	0x00000000


	//----- nvinfo : EIATTR_MIN_STACK_SIZE
	.align		4
.L_24:
        /*0090*/ 	.byte	0x04, 0x12
        /*0092*/ 	.short	(.L_26 - .L_25)
	.align		4
.L_25:
        /*0094*/ 	.word	index@(_Z7new_posP14ParticleSystem)
        /*0098*/ 	.word	0x00000000


	//----- nvinfo : EIATTR_MIN_STACK_SIZE
	.align		4
.L_26:
        /*009c*/ 	.byte	0x04, 0x12
        /*009e*/ 	.short	(.L_28 - .L_27)
	.align		4
.L_27:
        /*00a0*/ 	.word	index@(_Z7new_velP14ParticleSystem)
        /*00a4*/ 	.word	0x00000000


	//----- nvinfo : EIATTR_MIN_STACK_SIZE
	.align		4
.L_28:
        /*00a8*/ 	.byte	0x04, 0x12
        /*00aa*/ 	.short	(.L_30 - .L_29)
	.align		4
.L_29:
        /*00ac*/ 	.word	index@(_Z13init_particleP14ParticleSystem)
        /*00b0*/ 	.word	0x00000048
.L_30:


//--------------------- .nv.compat                --------------------------
	.section	.nv.compat,"",@"SHT_CUDA_COMPAT_INFO"
	.align	4
        /*0000*/ 	.byte	0x02, 0x09, 0x00, 0x00, 0x02, 0x02, 0x01, 0x00, 0x02, 0x05, 0x05, 0x00, 0x03, 0x07, 0x01, 0x01
        /*0010*/ 	.byte	0x02, 0x03, 0x00, 0x00, 0x02, 0x06, 0x01, 0x00, 0x04, 0x0b, 0x08, 0x00, 0x01, 0x00, 0x00, 0x00
        /*0020*/ 	.byte	0x00, 0x00, 0x00, 0x00


//--------------------- .nv.info._Z25find_min_fitness_parallelP14ParticleSystemP11fitness_posS2_iii --------------------------
	.section	.nv.info._Z25find_min_fitness_parallelP14ParticleSystemP11fitness_posS2_iii,"",@"SHT_CUDA_INFO"
	.sectionflags	@""
	.align	4


	//----- nvinfo : EIATTR_CUDA_API_VERSION
	.align		4
        /*0000*/ 	.byte	0x04, 0x37
        /*0002*/ 	.short	(.L_32 - .L_31)
.L_31:
        /*0004*/ 	.word	0x00000082


	//----- nvinfo : EIATTR_KPARAM_INFO
	.align		4
.L_32:
        /*0008*/ 	.byte	0x04, 0x17
        /*000a*/ 	.short	(.L_34 - .L_33)
.L_33:
        /*000c*/ 	.word	0x00000000
        /*0010*/ 	.short	0x0005
        /*0012*/ 	.short	0x0020
        /*0014*/ 	.byte	0x00, 0xf0, 0x11, 0x00


	//----- nvinfo : EIATTR_KPARAM_INFO
	.align		4
.L_34:
        /*0018*/ 	.byte	0x04, 0x17
        /*001a*/ 	.short	(.L_36 - .L_35)
.L_35:
        /*001c*/ 	.word	0x00000000
        /*0020*/ 	.short	0x0004
        /*0022*/ 	.short	0x001c
        /*0024*/ 	.byte	0x00, 0xf0, 0x11, 0x00


	//----- nvinfo : EIATTR_KPARAM_INFO
	.align		4
.L_36:
        /*0028*/ 	.byte	0x04, 0x17
        /*002a*/ 	.short	(.L_38 - .L_37)
.L_37:
        /*002c*/ 	.word	0x00000000
        /*0030*/ 	.short	0x0003
        /*0032*/ 	.short	0x0018
        /*0034*/ 	.byte	0x00, 0xf0, 0x11, 0x00


	//----- nvinfo : EIATTR_KPARAM_INFO
	.align		4
.L_38:
        /*0038*/ 	.byte	0x04, 0x17
        /*003a*/ 	.short	(.L_40 - .L_39)
.L_39:
        /*003c*/ 	.word	0x00000000
        /*0040*/ 	.short	0x0002
        /*0042*/ 	.short	0x0010
        /*0044*/ 	.byte	0x00, 0xf5, 0x21, 0x00


	//----- nvinfo : EIATTR_KPARAM_INFO
	.align		4
.L_40:
        /*0048*/ 	.byte	0x04, 0x17
        /*004a*/ 	.short	(.L_42 - .L_41)
.L_41:
        /*004c*/ 	.word	0x00000000
        /*0050*/ 	.short	0x0001
        /*0052*/ 	.short	0x0008
        /*0054*/ 	.byte	0x00, 0xf5, 0x21, 0x00


	//----- nvinfo : EIATTR_KPARAM_INFO
	.align		4
.L_42:
        /*0058*/ 	.byte	0x04, 0x17
        /*005a*/ 	.short	(.L_44 - .L_43)
.L_43:
        /*005c*/ 	.word	0x00000000
        /*0060*/ 	.short	0x0000
        /*0062*/ 	.short	0x0000
        /*0064*/ 	.byte	0x00, 0xf5, 0x21, 0x00


	//----- nvinfo : EIATTR_SPARSE_MMA_MASK
	.align		4
.L_44:
        /*0068*/ 	.byte	0x03, 0x50
        /*006a*/ 	.short	0x0000


	//----- nvinfo : EIATTR_MAXREG_COUNT
	.align		4
        /*006c*/ 	.byte	0x03, 0x1b
        /*006e*/ 	.short	0x00ff


	//----- nvinfo : EIATTR_NUM_BARRIERS
	.align		4
        /*0070*/ 	.byte	0x02, 0x4c
        /*0072*/ 	.byte	0x01
	.zero		1


	//----- nvinfo : EIATTR_MERCURY_ISA_VERSION
	.align		4
        /*0074*/ 	.byte	0x03, 0x5f
        /*0076*/ 	.short	0x0101


	//----- nvinfo : EIATTR_VRC_CTA_INIT_COUNT
	.align		4
        /*0078*/ 	.byte	0x02, 0x4a
	.zero		1
	.zero		1


	//----- nvinfo : EIATTR_EXIT_INSTR_OFFSETS
	.align		4
        /*007c*/ 	.byte	0x04, 0x1c
        /*007e*/ 	.short	(.L_46 - .L_45)


	//   ....[0]....
.L_45:
        /*0080*/ 	.word	0x00000130


	//   ....[1]....
        /*0084*/ 	.word	0x00000330


	//   ....[2]....
        /*0088*/ 	.word	0x000003e0


	//   ....[3]....
        /*008c*/ 	.word	0x00000570


	//   ....[4]....
        /*0090*/ 	.word	0x00000710


	//----- nvinfo : EIATTR_CRS_STACK_SIZE
	.align		4
.L_46:
        /*0094*/ 	.byte	0x04, 0x1e
        /*0096*/ 	.short	(.L_48 - .L_47)
.L_47:
        /*0098*/ 	.word	0x00000000


	//----- nvinfo : EIATTR_CBANK_PARAM_SIZE
	.align		4
.L_48:
        /*009c*/ 	.byte	0x03, 0x19
        /*009e*/ 	.short	0x0024


	//----- nvinfo : EIATTR_PARAM_CBANK
	.align		4
        /*00a0*/ 	.byte	0x04, 0x0a
        /*00a2*/ 	.short	(.L_50 - .L_49)
	.align		4
.L_49:
        /*00a4*/ 	.word	index@(.nv.constant0._Z25find_min_fitness_parallelP14ParticleSystemP11fitness_posS2_iii)
        /*00a8*/ 	.short	0x0380
        /*00aa*/ 	.short	0x0024


	//----- nvinfo : EIATTR_SW_WAR
	.align		4
.L_50:
        /*00ac*/ 	.byte	0x04, 0x36
        /*00ae*/ 	.short	(.L_52 - .L_51)
.L_51:
        /*00b0*/ 	.word	0x00000008
.L_52:


//--------------------- .nv.info._Z7new_posP14ParticleSystem --------------------------
	.section	.nv.info._Z7new_posP14ParticleSystem,"",@"SHT_CUDA_INFO"
	.sectionflags	@""
	.align	4


	//----- nvinfo : EIATTR_CUDA_API_VERSION
	.align		4
        /*0000*/ 	.byte	0x04, 0x37
        /*0002*/ 	.short	(.L_54 - .L_53)
.L_53:
        /*0004*/ 	.word	0x00000082


	//----- nvinfo : EIATTR_KPARAM_INFO
	.align		4
.L_54:
        /*0008*/ 	.byte	0x04, 0x17
        /*000a*/ 	.short	(.L_56 - .L_55)
.L_55:
        /*000c*/ 	.word	0x00000000
        /*0010*/ 	.short	0x0000
        /*0012*/ 	.short	0x0000
        /*0014*/ 	.byte	0x00, 0xf5, 0x21, 0x00


	//----- nvinfo : EIATTR_SPARSE_MMA_MASK
	.align		4
.L_56:
        /*0018*/ 	.byte	0x03, 0x50
        /*001a*/ 	.short	0x0000


	//----- nvinfo : EIATTR_MAXREG_COUNT
	.align		4
        /*001c*/ 	.byte	0x03, 0x1b
        /*001e*/ 	.short	0x00ff


	//----- nvinfo : EIATTR_MERCURY_ISA_VERSION
	.align		4
        /*0020*/ 	.byte	0x03, 0x5f
        /*0022*/ 	.short	0x0101


	//----- nvinfo : EIATTR_VRC_CTA_INIT_COUNT
	.align		4
        /*0024*/ 	.byte	0x02, 0x4a
	.zero		1
	.zero		1


	//----- nvinfo : EIATTR_EXIT_INSTR_OFFSETS
	.align		4
        /*0028*/ 	.byte	0x04, 0x1c
        /*002a*/ 	.short	(.L_58 - .L_57)


	//   ....[0]....
.L_57:
        /*002c*/ 	.word	0x00000090


	//   ....[1]....
        /*0030*/ 	.word	0x00001250


	//   ....[2]....
        /*0034*/ 	.word	0x00001300


	//----- nvinfo : EIATTR_CRS_STACK_SIZE
	.align		4
.L_58:
        /*0038*/ 	.byte	0x04, 0x1e
        /*003a*/ 	.short	(.L_60 - .L_59)
.L_59:
        /*003c*/ 	.word	0x00000000


	//----- nvinfo : EIATTR_CBANK_PARAM_SIZE
	.align		4
.L_60:
        /*0040*/ 	.byte	0x03, 0x19
        /*0042*/ 	.short	0x0008


	//----- nvinfo : EIATTR_PARAM_CBANK
	.align		4
        /*0044*/ 	.byte	0x04, 0x0a
        /*0046*/ 	.short	(.L_62 - .L_61)
	.align		4
.L_61:
        /*0048*/ 	.word	index@(.nv.constant0._Z7new_posP14ParticleSystem)
        /*004c*/ 	.short	0x0380
        /*004e*/ 	.short	0x0008


	//----- nvinfo : EIATTR_SW_WAR
	.align		4
.L_62:
        /*0050*/ 	.byte	0x04, 0x36
        /*0052*/ 	.short	(.L_64 - .L_63)
.L_63:
        /*0054*/ 	.word	0x00000008
.L_64:


//--------------------- .nv.info._Z7new_velP14ParticleSystem --------------------------
	.section	.nv.info._Z7new_velP14ParticleSystem,"",@"SHT_CUDA_INFO"
	.sectionflags	@""
	.align	4


	//----- nvinfo : EIATTR_CUDA_API_VERSION
	.align		4
        /*0000*/ 	.byte	0x04, 0x37
        /*0002*/ 	.short	(.L_66 - .L_65)
.L_65:
        /*0004*/ 	.word	0x00000082


	//----- nvinfo : EIATTR_KPARAM_INFO
	.align		4
.L_66:
        /*0008*/ 	.byte	0x04, 0x17
        /*000a*/ 	.short	(.L_68 - .L_67)
.L_67:
        /*000c*/ 	.word	0x00000000
        /*0010*/ 	.short	0x0000
        /*0012*/ 	.short	0x0000
        /*0014*/ 	.byte	0x00, 0xf5, 0x21, 0x00


	//----- nvinfo : EIATTR_SPARSE_MMA_MASK
	.align		4
.L_68:
        /*0018*/ 	.byte	0x03, 0x50
        /*001a*/ 	.short	0x0000


	//----- nvinfo : EIATTR_MAXREG_COUNT
	.align		4
        /*001c*/ 	.byte	0x03, 0x1b
        /*001e*/ 	.short	0x00ff


	//----- nvinfo : EIATTR_MERCURY_ISA_VERSION
	.align		4
        /*0020*/ 	.byte	0x03, 0x5f
        /*0022*/ 	.short	0x0101


	//----- nvinfo : EIATTR_VRC_CTA_INIT_COUNT
	.align		4
        /*0024*/ 	.byte	0x02, 0x4a
	.zero		1
	.zero		1


	//----- nvinfo : EIATTR_EXIT_INSTR_OFFSETS
	.align		4
        /*0028*/ 	.byte	0x04, 0x1c
        /*002a*/ 	.short	(.L_70 - .L_69)


	//   ....[0]....
.L_69:
        /*002c*/ 	.word	0x00000090


	//   ....[1]....
        /*0030*/ 	.word	0x00001b70


	//   ....[2]....
        /*0034*/ 	.word	0x00001ba0


	//   ....[3]....
        /*0038*/ 	.word	0x00001bd0


	//----- nvinfo : EIATTR_CRS_STACK_SIZE
	.align		4
.L_70:
        /*003c*/ 	.byte	0x04, 0x1e
        /*003e*/ 	.short	(.L_72 - .L_71)
.L_71:
        /*0040*/ 	.word	0x00000000


	//----- nvinfo : EIATTR_CBANK_PARAM_SIZE
	.align		4
.L_72:
        /*0044*/ 	.byte	0x03, 0x19
        /*0046*/ 	.short	0x0008


	//----- nvinfo : EIATTR_PARAM_CBANK
	.align		4
        /*0048*/ 	.byte	0x04, 0x0a
        /*004a*/ 	.short	(.L_74 - .L_73)
	.align		4
.L_73:
        /*004c*/ 	.word	index@(.nv.constant0._Z7new_velP14ParticleSystem)
        /*0050*/ 	.short	0x0380
        /*0052*/ 	.short	0x0008


	//----- nvinfo : EIATTR_SW_WAR
	.align		4
.L_74:
        /*0054*/ 	.byte	0x04, 0x36
        /*0056*/ 	.short	(.L_76 - .L_75)
.L_75:
        /*0058*/ 	.word	0x00000008
.L_76:


//--------------------- .nv.info._Z13init_particleP14ParticleSystem --------------------------
	.section	.nv.info._Z13init_particleP14ParticleSystem,"",@"SHT_CUDA_INFO"
	.sectionflags	@""
	.align	4


	//----- nvinfo : EIATTR_CUDA_API_VERSION
	.align		4
        /*0000*/ 	.byte	0x04, 0x37
        /*0002*/ 	.short	(.L_78 - .L_77)
.L_77:
        /*0004*/ 	.word	0x00000082


	//----- nvinfo : EIATTR_KPARAM_INFO
	.align		4
.L_78:
        /*0008*/ 	.byte	0x04, 0x17
        /*000a*/ 	.short	(.L_80 - .L_79)
.L_79:
        /*000c*/ 	.word	0x00000000
        /*0010*/ 	.short	0x0000
        /*0012*/ 	.short	0x0000
        /*0014*/ 	.byte	0x00, 0xf5, 0x21, 0x00


	//----- nvinfo : EIATTR_SPARSE_MMA_MASK
	.align		4
.L_80:
        /*0018*/ 	.byte	0x03, 0x50
        /*001a*/ 	.short	0x0000


	//----- nvinfo : EIATTR_MAXREG_COUNT
	.align		4
        /*001c*/ 	.byte	0x03, 0x1b
        /*001e*/ 	.short	0x00ff


	//----- nvinfo : EIATTR_MERCURY_ISA_VERSION
	.align		4
        /*0020*/ 	.byte	0x03, 0x5f
        /*0022*/ 	.short	0x0101


	//----- nvinfo : EIATTR_VRC_CTA_INIT_COUNT
	.align		4
        /*0024*/ 	.byte	0x02, 0x4a
	.zero		1
	.zero		1


	//----- nvinfo : EIATTR_EXIT_INSTR_OFFSETS
	.align		4
        /*0028*/ 	.byte	0x04, 0x1c
        /*002a*/ 	.short	(.L_82 - .L_81)


	//   ....[0]....
.L_81:
        /*002c*/ 	.word	0x000000a0


	//   ....[1]....
        /*0030*/ 	.word	0x00002cb0


	//----- nvinfo : EIATTR_CRS_STACK_SIZE
	.align		4
.L_82:
        /*0034*/ 	.byte	0x04, 0x1e
        /*0036*/ 	.short	(.L_84 - .L_83)
.L_83:
        /*0038*/ 	.word	0x00000000


	//----- nvinfo : EIATTR_CBANK_PARAM_SIZE
	.align		4
.L_84:
        /*003c*/ 	.byte	0x03, 0x19
        /*003e*/ 	.short	0x0008


	//----- nvinfo : EIATTR_PARAM_CBANK
	.align		4
        /*0040*/ 	.byte	0x04, 0x0a
        /*0042*/ 	.short	(.L_86 - .L_85)
	.align		4
.L_85:
        /*0044*/ 	.word	index@(.nv.constant0._Z13init_particleP14ParticleSystem)
        /*0048*/ 	.short	0x0380
        /*004a*/ 	.short	0x0008


	//----- nvinfo : EIATTR_SW_WAR
	.align		4
.L_86:
        /*004c*/ 	.byte	0x04, 0x36
        /*004e*/ 	.short	(.L_88 - .L_87)
.L_87:
        /*0050*/ 	.word	0x00000008
.L_88:


//--------------------- .nv.callgraph             --------------------------
	.section	.nv.callgraph,"",@"SHT_CUDA_CALLGRAPH"
	.align	4
	.sectionentsize	8
	.align		4
        /*0000*/ 	.word	0x00000000
	.align		4
        /*0004*/ 	.word	0xffffffff
	.align		4
        /*0008*/ 	.word	0x00000000
	.align		4
        /*000c*/ 	.word	0xfffffffe
	.align		4
        /*0010*/ 	.word	0x00000000
	.align		4
        /*0014*/ 	.word	0xfffffffd
	.align		4
        /*0018*/ 	.word	0x00000000
	.align		4
        /*001c*/ 	.word	0xfffffffc


//--------------------- .nv.constant4             --------------------------
	.section	.nv.constant4,"a",@progbits
	.align	8
	.align		8
.nv.constant4:
        /*0000*/ 	.dword	target_pos_shared


//--------------------- .text._Z25find_min_fitness_parallelP14ParticleSystemP11fitness_posS2_iii --------------------------
	.section	.text._Z25find_min_fitness_parallelP14ParticleSystemP11fitness_posS2_iii,"ax",@progbits
	.align	128
        .global         _Z25find_min_fitness_parallelP14ParticleSystemP11fitness_posS2_iii
        .type           _Z25find_min_fitness_parallelP14ParticleSystemP11fitness_posS2_iii,@function
        .size           _Z25find_min_fitness_parallelP14ParticleSystemP11fitness_posS2_iii,(.L_x_153 - _Z25find_min_fitness_parallelP14ParticleSystemP11fitness_posS2_iii)
        .other          _Z25find_min_fitness_parallelP14ParticleSystemP11fitness_posS2_iii,@"STO_CUDA_ENTRY STV_DEFAULT"
_Z25find_min_fitness_parallelP14ParticleSystemP11fitness_posS2_iii:
.text._Z25find_min_fitness_parallelP14ParticleSystemP11fitness_posS2_iii:
[----:B------:R-:W-:Y:S08]  /*0000*/  LDC R1, c[0x0][0x37c] ;  /* 0x0000df00ff017b82 */ /* 0x000ff00000000800 */
[----:B------:R-:W0:Y:S01]  /*0010*/  LDC.64 R6, c[0x0][0x380] ;  /* 0x0000e000ff067b82 */ /* 0x000e220000000a00 */
[----:B------:R-:W0:Y:S01]  /*0020*/  LDCU.64 UR6, c[0x0][0x358] ;  /* 0x00006b00ff0677ac */ /* 0x000e220008000a00 */
[----:B------:R-:W1:Y:S06]  /*0030*/  S2R R14, SR_TID.X ;  /* 0x00000000000e7919 */ /* 0x000e6c0000002100 */
[----:B------:R-:W2:Y:S08]  /*0040*/  S2UR UR4, SR_CTAID.X ;  /* 0x00000000000479c3 */ /* 0x000eb00000002500 */
[----:B------:R-:W2:Y:S01]  /*0050*/  LDC.64 R4, c[0x0][0x398] ;  /* 0x0000e600ff047b82 */ /* 0x000ea20000000a00 */
[----:B0-----:R-:W3:Y:S07]  /*0060*/  LDG.E R2, desc[UR6][R6.64+0x90] ;  /* 0x0000900606027981 */ /* 0x001eee000c1e1900 */
[----:B------:R-:W0:Y:S01]  /*0070*/  S2UR UR5, SR_CgaCtaId ;  /* 0x00000000000579c3 */ /* 0x000e220000008800 */
[----:B------:R-:W1:Y:S01]  /*0080*/  LDCU UR8, c[0x0][0x360] ;  /* 0x00006c00ff0877ac */ /* 0x000e620008000800 */
[----:B--2---:R-:W-:Y:S01]  /*0090*/  VIADD R0, R4, UR4 ;  /* 0x0000000404007c36 */ /* 0x004fe20008000000 */
[----:B------:R-:W-:-:S03]  /*00a0*/  UMOV UR4, 0x400 ;  /* 0x0000040000047882 */ /* 0x000fc60000000000 */
[----:B-1----:R-:W-:Y:S01]  /*00b0*/  IMAD R8, R0, UR8, R14 ;  /* 0x0000000800087c24 */ /* 0x002fe2000f8e020e */
[----:B------:R-:W-:Y:S01]  /*00c0*/  MOV R11, UR8 ;  /* 0x00000008000b7c02 */ /* 0x000fe20008000f00 */
[----:B0-----:R-:W-:-:S06]  /*00d0*/  ULEA UR4, UR5, UR4, 0x18 ;  /* 0x0000000405047291 */ /* 0x001fcc000f8ec0ff */
[----:B------:R-:W-:Y:S02]  /*00e0*/  LEA R10, R14, UR4, 0x3 ;  /* 0x000000040e0a7c11 */ /* 0x000fe4000f8e18ff */
[----:B---3--:R-:W-:-:S04]  /*00f0*/  VIMNMX.U32 R3, PT, PT, R2, R5, PT ;  /* 0x0000000502037248 */ /* 0x008fc80003fe0000 */
[----:B------:R-:W-:Y:S01]  /*0100*/  ISETP.GT.U32.AND P0, PT, R3, R8, PT ;  /* 0x000000080300720c */ /* 0x000fe20003f04070 */
[----:B------:R-:W-:-:S05]  /*0110*/  IMAD.MOV.U32 R3, RZ, RZ, 0x7f800000 ;  /* 0x7f800000ff037424 */ /* 0x000fca00078e00ff */
[----:B------:R0:W-:Y:S07]  /*0120*/  STS [R10+0x4], R3 ;  /* 0x000004030a007388 */ /* 0x0001ee0000000800 */
[----:B------:R-:W-:Y:S05]  /*0130*/  @!P0 EXIT ;  /* 0x000000000000894d */ /* 0x000fea0003800000 */
[----:B------:R-:W1:Y:S02]  /*0140*/  LDCU.64 UR4, c[0x0][0x388] ;  /* 0x00007100ff0477ac */ /* 0x000e640008000a00 */
[----:B-1----:R-:W-:-:S04]  /*0150*/  ISETP.NE.U32.AND P0, PT, RZ, UR4, PT ;  /* 0x00000004ff007c0c */ /* 0x002fc8000bf05070 */
[----:B------:R-:W-:-:S13]  /*0160*/  ISETP.NE.AND.EX P0, PT, RZ, UR5, PT, P0 ;  /* 0x00000005ff007c0c */ /* 0x000fda000bf05300 */
[----:B------:R-:W2:Y:S01]  /*0170*/  @!P0 LDG.E.64 R4, desc[UR6][R6.64] ;  /* 0x0000000606048981 */ /* 0x000ea2000c1e1b00 */
[----:B0-----:R-:W0:Y:S02]  /*0180*/  @P0 LDC.64 R2, c[0x0][0x388] ;  /* 0x0000e200ff020b82 */ /* 0x001e240000000a00 */
[----:B0-----:R-:W-:-:S05]  /*0190*/  @P0 IMAD.WIDE.U32 R2, R8, 0x8, R2 ;  /* 0x0000000808020825 */ /* 0x001fca00078e0002 */
[----:B------:R-:W3:Y:S04]  /*01a0*/  @P0 LDG.E R12, desc[UR6][R2.64] ;  /* 0x00000006020c0981 */ /* 0x000ee8000c1e1900 */
[----:B------:R-:W3:Y:S01]  /*01b0*/  @P0 LDG.E R13, desc[UR6][R2.64+0x4] ;  /* 0x00000406020d0981 */ /* 0x000ee2000c1e1900 */
[----:B--2---:R-:W-:-:S05]  /*01c0*/  @!P0 IMAD.WIDE.U32 R4, R8, 0xe0, R4 ;  /* 0x000000e008048825 */ /* 0x004fca00078e0004 */
[----:B------:R-:W2:Y:S04]  /*01d0*/  @!P0 LDG.E R9, desc[UR6][R4.64+0xd0] ;  /* 0x0000d00604098981 */ /* 0x000ea8000c1e1900 */
[----:B---3--:R0:W-:Y:S04]  /*01e0*/  @P0 STS.64 [R10], R12 ;  /* 0x0000000c0a000388 */ /* 0x0081e80000000a00 */
[----:B--2---:R0:W-:Y:S01]  /*01f0*/  @!P0 STS.64 [R10], R8 ;  /* 0x000000080a008388 */ /* 0x0041e20000000a00 */
[----:B------:R-:W-:-:S13]  /*0200*/  ISETP.GE.U32.AND P0, PT, R11, 0x2, PT ;  /* 0x000000020b00780c */ /* 0x000fda0003f06070 */
[----:B0-----:R-:W-:Y:S05]  /*0210*/  @!P0 BRA `(.L_x_0) ;  /* 0x0000000000408947 */ /* 0x001fea0003800000 */
[----:B------:R-:W-:-:S07]  /*0220*/  VIADD R2, R10, 0x4 ;  /* 0x000000040a027836 */ /* 0x000fce0000000000 */
.L_x_3:
[--C-:B------:R-:W-:Y:S01]  /*0230*/  IMAD.MOV.U32 R3, RZ, RZ, R11.reuse ;  /* 0x000000ffff037224 */ /* 0x100fe200078e000b */
[----:B------:R-:W-:Y:S01]  /*0240*/  SHF.R.U32.HI R11, RZ, 0x1, R11 ;  /* 0x00000001ff0b7819 */ /* 0x000fe2000001160b */
[----:B------:R-:W-:Y:S03]  /*0250*/  BAR.SYNC.DEFER_BLOCKING 0x0 ;  /* 0x0000000000007b1d */ /* 0x000fe60000010000 */
[----:B------:R-:W-:Y:S02]  /*0260*/  ISETP.GE.U32.AND P1, PT, R14, R11, PT ;  /* 0x0000000b0e00720c */ /* 0x000fe40003f26070 */
[----:B------:R-:W-:Y:S01]  /*0270*/  ISETP.GT.U32.AND P0, PT, R3, 0x3, PT ;  /* 0x000000030300780c */ /* 0x000fe20003f04070 */
[----:B------:R-:W-:Y:S10]  /*0280*/  BSSY.RECONVERGENT B0, `(.L_x_1) ;  /* 0x0000008000007945 */ /* 0x000ff40003800200 */
[----:B0-----:R-:W-:Y:S05]  /*0290*/  @P1 BRA `(.L_x_2) ;  /* 0x0000000000181947 */ /* 0x001fea0003800000 */
[----:B------:R-:W-:Y:S01]  /*02a0*/  LEA R3, R11, R2, 0x3 ;  /* 0x000000020b037211 */ /* 0x000fe200078e18ff */
[----:B------:R-:W-:Y:S04]  /*02b0*/  LDS R4, [R10+0x4] ;  /* 0x000004000a047984 */ /* 0x000fe80000000800 */
[----:B------:R-:W0:Y:S02]  /*02c0*/  LDS R5, [R3] ;  /* 0x0000000003057984 */ /* 0x000e240000000800 */
[----:B0-----:R-:W-:-:S13]  /*02d0*/  FSETP.GT.AND P1, PT, R4, R5, PT ;  /* 0x000000050400720b */ /* 0x001fda0003f24000 */
[----:B------:R-:W0:Y:S04]  /*02e0*/  @P1 LDS R4, [R3+-0x4] ;  /* 0xfffffc0003041984 */ /* 0x000e280000000800 */
[----:B0-----:R0:W-:Y:S02]  /*02f0*/  @P1 STS.64 [R10], R4 ;  /* 0x000000040a001388 */ /* 0x0011e40000000a00 */
.L_x_2:
[----:B------:R-:W-:Y:S05]  /*0300*/  BSYNC.RECONVERGENT B0 ;  /* 0x0000000000007941 */ /* 0x000fea0003800200 */
.L_x_1:
[----:B------:R-:W-:Y:S05]  /*0310*/  @P0 BRA `(.L_x_3) ;  /* 0xfffffffc00c40947 */ /* 0x000fea000383ffff */
.L_x_0:
[----:B------:R-:W-:-:S13]  /*0320*/  ISETP.NE.AND P0, PT, R14, RZ, PT ;  /* 0x000000ff0e00720c */ /* 0x000fda0003f05270 */
[----:B------:R-:W-:Y:S05]  /*0330*/  @P0 EXIT ;  /* 0x000000000000094d */ /* 0x000fea0003800000 */
[----:B------:R-:W1:Y:S01]  /*0340*/  S2UR UR5, SR_CgaCtaId ;  /* 0x00000000000579c3 */ /* 0x000e620000008800 */
[----:B------:R-:W-:-:S07]  /*0350*/  UMOV UR4, 0x400 ;  /* 0x0000040000047882 */ /* 0x000fce0000000000 */
[----:B------:R-:W2:Y:S08]  /*0360*/  LDC R6, c[0x0][0x3a0] ;  /* 0x0000e800ff067b82 */ /* 0x000eb00000000800 */
[----:B0-----:R-:W0:Y:S01]  /*0370*/  LDC.64 R4, c[0x0][0x390] ;  /* 0x0000e400ff047b82 */ /* 0x001e220000000a00 */
[----:B-1----:R-:W-:Y:S01]  /*0380*/  ULEA UR4, UR5, UR4, 0x18 ;  /* 0x0000000405047291 */ /* 0x002fe2000f8ec0ff */
[----:B--2---:R-:W-:-:S08]  /*0390*/  ISETP.NE.AND P0, PT, R6, 0x1, PT ;  /* 0x000000010600780c */ /* 0x004fd00003f05270 */
[----:B------:R-:W1:Y:S01]  /*03a0*/  LDS.64 R2, [UR4] ;  /* 0x00000004ff027984 */ /* 0x000e620008000a00 */
[----:B0-----:R-:W-:-:S05]  /*03b0*/  IMAD.WIDE.U32 R4, R0, 0x8, R4 ;  /* 0x0000000800047825 */ /* 0x001fca00078e0004 */
[----:B-1----:R0:W-:Y:S04]  /*03c0*/  STG.E desc[UR6][R4.64], R2 ;  /* 0x0000000204007986 */ /* 0x0021e8000c101906 */
[----:B------:R0:W-:Y:S01]  /*03d0*/  STG.E desc[UR6][R4.64+0x4], R3 ;  /* 0x0000040304007986 */ /* 0x0001e2000c101906 */
[----:B------:R-:W-:Y:S05]  /*03e0*/  @P0 EXIT ;  /* 0x000000000000094d */ /* 0x000fea0003800000 */
[----:B0-----:R-:W0:Y:S02]  /*03f0*/  LDC.64 R4, c[0x0][0x380] ;  /* 0x0000e000ff047b82 */ /* 0x001e240000000a00 */
[----:B0-----:R-:W2:Y:S04]  /*0400*/  LDG.E.64 R6, desc[UR6][R4.64] ;  /* 0x0000000604067981 */ /* 0x001ea8000c1e1b00 */
[----:B------:R-:W3:Y:S04]  /*0410*/  LDG.E R0, desc[UR6][R4.64+0x98] ;  /* 0x0000980604007981 */ /* 0x000ee8000c1e1900 */
[----:B------:R0:W-:Y:S01]  /*0420*/  STG.E desc[UR6][R4.64+0x9c], R3 ;  /* 0x00009c0304007986 */ /* 0x0001e2000c101906 */
[----:B--2---:R-:W-:-:S05]  /*0430*/  IMAD.WIDE R22, R2, 0xe0, R6 ;  /* 0x000000e002167825 */ /* 0x004fca00078e0206 */
[----:B------:R-:W2:Y:S04]  /*0440*/  LDG.E.64 R16, desc[UR6][R22.64] ;  /* 0x0000000616107981 */ /* 0x000ea8000c1e1b00 */
[----:B------:R-:W4:Y:S04]  /*0450*/  LDG.E.64 R24, desc[UR6][R22.64+0x8] ;  /* 0x0000080616187981 */ /* 0x000f28000c1e1b00 */
[----:B------:R-:W5:Y:S04]  /*0460*/  LDG.E.64 R18, desc[UR6][R22.64+0x10] ;  /* 0x0000100616127981 */ /* 0x000f68000c1e1b00 */
[----:B------:R-:W5:Y:S04]  /*0470*/  LDG.E.64 R14, desc[UR6][R22.64+0x18] ;  /* 0x00001806160e7981 */ /* 0x000f68000c1e1b00 */
[----:B------:R-:W5:Y:S04]  /*0480*/  LDG.E.64 R12, desc[UR6][R22.64+0x20] ;  /* 0x00002006160c7981 */ /* 0x000f68000c1e1b00 */
[----:B------:R-:W5:Y:S04]  /*0490*/  LDG.E.64 R10, desc[UR6][R22.64+0x28] ;  /* 0x00002806160a7981 */ /* 0x000f68000c1e1b00 */
[----:B------:R-:W5:Y:S04]  /*04a0*/  LDG.E.64 R8, desc[UR6][R22.64+0x30] ;  /* 0x0000300616087981 */ /* 0x000f68000c1e1b00 */
[----:B------:R-:W5:Y:S04]  /*04b0*/  LDG.E.64 R6, desc[UR6][R22.64+0x38] ;  /* 0x0000380616067981 */ /* 0x000f68000c1e1b00 */
[----:B------:R-:W5:Y:S01]  /*04c0*/  LDG.E R21, desc[UR6][R22.64+0x40] ;  /* 0x0000400616157981 */ /* 0x000f62000c1e1900 */
[----:B---3--:R-:W-:-:S03]  /*04d0*/  FSETP.GEU.AND P0, PT, R3, R0, PT ;  /* 0x000000000300720b */ /* 0x008fc60003f0e000 */
[----:B--2---:R0:W-:Y:S04]  /*04e0*/  STG.E.64 desc[UR6][R4.64+0x8], R16 ;  /* 0x0000081004007986 */ /* 0x0041e8000c101b06 */
[----:B----4-:R0:W-:Y:S04]  /*04f0*/  STG.E.64 desc[UR6][R4.64+0x10], R24 ;  /* 0x0000101804007986 */ /* 0x0101e8000c101b06 */
[----:B-----5:R0:W-:Y:S04]  /*0500*/  STG.E.64 desc[UR6][R4.64+0x18], R18 ;  /* 0x0000181204007986 */ /* 0x0201e8000c101b06 */
[----:B------:R0:W-:Y:S04]  /*0510*/  STG.E.64 desc[UR6][R4.64+0x20], R14 ;  /* 0x0000200e04007986 */ /* 0x0001e8000c101b06 */
[----:B------:R0:W-:Y:S04]  /*0520*/  STG.E.64 desc[UR6][R4.64+0x28], R12 ;  /* 0x0000280c04007986 */ /* 0x0001e8000c101b06 */
[----:B------:R0:W-:Y:S04]  /*0530*/  STG.E.64 desc[UR6][R4.64+0x30], R10 ;  /* 0x0000300a04007986 */ /* 0x0001e8000c101b06 */
[----:B------:R0:W-:Y:S04]  /*0540*/  STG.E.64 desc[UR6][R4.64+0x38], R8 ;  /* 0x0000380804007986 */ /* 0x0001e8000c101b06 */
[----:B------:R0:W-:Y:S04]  /*0550*/  STG.E.64 desc[UR6][R4.64+0x40], R6 ;  /* 0x0000400604007986 */ /* 0x0001e8000c101b06 */
[----:B------:R0:W-:Y:S01]  /*0560*/  STG.E desc[UR6][R4.64+0x48], R21 ;  /* 0x0000481504007986 */ /* 0x0001e2000c101906 */
[----:B------:R-:W-:Y:S05]  /*0570*/  @P0 EXIT ;  /* 0x000000000000094d */ /* 0x000fea0003800000 */
[----:B------:R-:W-:Y:S01]  /*0580*/  IMAD.MOV.U32 R23, RZ, RZ, R24 ;  /* 0x000000ffff177224 */ /* 0x000fe200078e0018 */
[----:B0-----:R-:W-:Y:S01]  /*0590*/  MOV R24, R25 ;  /* 0x0000001900187202 */ /* 0x001fe20000000f00 */
[----:B------:R-:W-:Y:S01]  /*05a0*/  IMAD.MOV.U32 R25, RZ, RZ, R18 ;  /* 0x000000ffff197224 */ /* 0x000fe200078e0012 */
[----:B------:R0:W-:Y:S01]  /*05b0*/  STG.E desc[UR6][R4.64+0x98], R3 ;  /* 0x0000980304007986 */ /* 0x0001e2000c101906 */
[----:B------:R-:W-:Y:S01]  /*05c0*/  IMAD.MOV.U32 R18, RZ, RZ, R19 ;  /* 0x000000ffff127224 */ /* 0x000fe200078e0013 */
[----:B------:R-:W-:Y:S01]  /*05d0*/  MOV R19, R14 ;  /* 0x0000000e00137202 */ /* 0x000fe20000000f00 */
        /* <DEDUP_REMOVED lines=9> */
[----:B------:R-:W-:Y:S01]  /*0670*/  STG.E desc[UR6][R4.64+0x4c], R16 ;  /* 0x00004c1004007986 */ /* 0x000fe2000c101906 */
[----:B0-----:R-:W-:-:S03]  /*0680*/  IMAD.MOV.U32 R3, RZ, RZ, R6 ;  /* 0x000000ffff037224 */ /* 0x001fc600078e0006 */
[----:B------:R-:W-:Y:S04]  /*0690*/  STG.E.64 desc[UR6][R4.64+0x50], R22 ;  /* 0x0000501604007986 */ /* 0x000fe8000c101b06 */
[----:B------:R-:W-:Y:S04]  /*06a0*/  STG.E.64 desc[UR6][R4.64+0x58], R24 ;  /* 0x0000581804007986 */ /* 0x000fe8000c101b06 */
[----:B------:R-:W-:Y:S04]  /*06b0*/  STG.E.64 desc[UR6][R4.64+0x60], R18 ;  /* 0x0000601204007986 */ /* 0x000fe8000c101b06 */
[----:B------:R-:W-:Y:S04]  /*06c0*/  STG.E.64 desc[UR6][R4.64+0x68], R14 ;  /* 0x0000680e04007986 */ /* 0x000fe8000c101b06 */
[----:B------:R-:W-:Y:S04]  /*06d0*/  STG.E.64 desc[UR6][R4.64+0x70], R12 ;  /* 0x0000700c04007986 */ /* 0x000fe8000c101b06 */
[----:B------:R-:W-:Y:S04]  /*06e0*/  STG.E.64 desc[UR6][R4.64+0x78], R10 ;  /* 0x0000780a04007986 */ /* 0x000fe8000c101b06 */
[----:B------:R-:W-:Y:S04]  /*06f0*/  STG.E.64 desc[UR6][R4.64+0x80], R2 ;  /* 0x0000800204007986 */ /* 0x000fe8000c101b06 */
[----:B------:R-:W-:Y:S01]  /*0700*/  STG.E.64 desc[UR6][R4.64+0x88], R20 ;  /* 0x0000881404007986 */ /* 0x000fe2000c101b06 */
[----:B------:R-:W-:Y:S05]  /*0710*/  EXIT ;  /* 0x000000000000794d */ /* 0x000fea0003800000 */
.L_x_4:
[----:B------:R-:W-:-:S00]  /*0720*/  BRA `(.L_x_4) ;  /* 0xfffffffc00fc7947 */ /* 0x000fc0000383ffff */
[----:B------:R-:W-:-:S00]  /*0730*/  NOP ;  /* 0x0000000000007918 */ /* 0x000fc00000000000 */
        /* <DEDUP_REMOVED lines=12> */
.L_x_153:


//--------------------- .text._Z7new_posP14ParticleSystem --------------------------
	.section	.text._Z7new_posP14ParticleSystem,"ax",@progbits
	.align	128
        .global         _Z7new_posP14ParticleSystem
        .type           _Z7new_posP14ParticleSystem,@function
        .size           _Z7new_posP14ParticleSystem,(.L_x_150 - _Z7new_posP14ParticleSystem)
        .other          _Z7new_posP14ParticleSystem,@"STO_CUDA_ENTRY STV_DEFAULT"
_Z7new_posP14ParticleSystem:
.text._Z7new_posP14ParticleSystem:
[----:B------:R-:W-:Y:S08]  /*0000*/  LDC R1, c[0x0][0x37c] ;  /* 0x0000df00ff017b82 */ /* 0x000ff00000000800 */
[----:B------:R-:W0:Y:S01]  /*0010*/  LDC.64 R6, c[0x0][0x380] ;  /* 0x0000e000ff067b82 */ /* 0x000e220000000a00 */
[----:B------:R-:W0:Y:S02]  /*0020*/  LDCU.64 UR6, c[0x0][0x358] ;  /* 0x00006b00ff0677ac */ /* 0x000e240008000a00 */
[----:B0-----:R-:W2:Y:S05]  /*0030*/  LDG.E R0, desc[UR6][R6.64+0x90] ;  /* 0x0000900606007981 */ /* 0x001eaa000c1e1900 */
[----:B------:R-:W0:Y:S01]  /*0040*/  S2UR UR4, SR_CTAID.X ;  /* 0x00000000000479c3 */ /* 0x000e220000002500 */
[----:B------:R-:W0:Y:S07]  /*0050*/  S2R R4, SR_TID.X ;  /* 0x0000000000047919 */ /* 0x000e2e0000002100 */
[----:B------:R-:W0:Y:S02]  /*0060*/  LDC R5, c[0x0][0x360] ;  /* 0x0000d800ff057b82 */ /* 0x000e240000000800 */
[----:B0-----:R-:W-:-:S05]  /*0070*/  IMAD R5, R5, UR4, R4 ;  /* 0x0000000405057c24 */ /* 0x001fca000f8e0204 */
[----:B--2---:R-:W-:-:S13]  /*0080*/  ISETP.GE.AND P0, PT, R5, R0, PT ;  /* 0x000000000500720c */ /* 0x004fda0003f06270 */
[----:B------:R-:W-:Y:S05]  /*0090*/  @P0 EXIT ;  /* 0x000000000000094d */ /* 0x000fea0003800000 */
[----:B------:R-:W2:Y:S02]  /*00a0*/  LDG.E.64 R2, desc[UR6][R6.64] ;  /* 0x0000000606027981 */ /* 0x000ea4000c1e1b00 */
[----:B--2---:R-:W-:-:S05]  /*00b0*/  IMAD.WIDE R2, R5, 0xe0, R2 ;  /* 0x000000e005027825 */ /* 0x004fca00078e0202 */
[----:B------:R-:W2:Y:S04]  /*00c0*/  LDG.E R0, desc[UR6][R2.64+0x4] ;  /* 0x0000040602007981 */ /* 0x000ea8000c1e1900 */
[----:B------:R-:W2:Y:S04]  /*00d0*/  LDG.E R5, desc[UR6][R2.64+0x48] ;  /* 0x0000480602057981 */ /* 0x000ea8000c1e1900 */
[----:B------:R-:W3:Y:S04]  /*00e0*/  LDG.E R8, desc[UR6][R2.64+0x8] ;  /* 0x0000080602087981 */ /* 0x000ee8000c1e1900 */
[----:B------:R-:W3:Y:S04]  /*00f0*/  LDG.E R13, desc[UR6][R2.64+0x4c] ;  /* 0x00004c06020d7981 */ /* 0x000ee8000c1e1900 */
[----:B------:R-:W4:Y:S04]  /*0100*/  LDG.E R14, desc[UR6][R2.64+0xc] ;  /* 0x00000c06020e7981 */ /* 0x000f28000c1e1900 */
[----:B------:R-:W4:Y:S04]  /*0110*/  LDG.E R15, desc[UR6][R2.64+0x50] ;  /* 0x00005006020f7981 */ /* 0x000f28000c1e1900 */
[----:B------:R-:W4:Y:S04]  /*0120*/  LDG.E R16, desc[UR6][R2.64+0x10] ;  /* 0x0000100602107981 */ /* 0x000f28000c1e1900 */
[----:B------:R-:W4:Y:S04]  /*0130*/  LDG.E R17, desc[UR6][R2.64+0x54] ;  /* 0x0000540602117981 */ /* 0x000f28000c1e1900 */
[----:B------:R0:W5:Y:S04]  /*0140*/  LDG.E R24, desc[UR6][R2.64+0x14] ;  /* 0x0000140602187981 */ /* 0x000168000c1e1900 */
[----:B------:R0:W5:Y:S04]  /*0150*/  LDG.E R23, desc[UR6][R2.64+0x58] ;  /* 0x0000580602177981 */ /* 0x000168000c1e1900 */
[----:B------:R0:W5:Y:S04]  /*0160*/  LDG.E R22, desc[UR6][R2.64+0x18] ;  /* 0x0000180602167981 */ /* 0x000168000c1e1900 */
[----:B------:R0:W5:Y:S04]  /*0170*/  LDG.E R19, desc[UR6][R2.64+0x5c] ;  /* 0x00005c0602137981 */ /* 0x000168000c1e1900 */
[----:B------:R0:W5:Y:S04]  /*0180*/  LDG.E R12, desc[UR6][R2.64+0x1c] ;  /* 0x00001c06020c7981 */ /* 0x000168000c1e1900 */
[----:B------:R0:W5:Y:S04]  /*0190*/  LDG.E R11, desc[UR6][R2.64+0x60] ;  /* 0x00006006020b7981 */ /* 0x000168000c1e1900 */
[----:B------:R0:W5:Y:S04]  /*01a0*/  LDG.E R10, desc[UR6][R2.64+0x20] ;  /* 0x00002006020a7981 */ /* 0x000168000c1e1900 */
[----:B------:R0:W5:Y:S01]  /*01b0*/  LDG.E R9, desc[UR6][R2.64+0x64] ;  /* 0x0000640602097981 */ /* 0x000162000c1e1900 */
[----:B------:R-:W1:Y:S01]  /*01c0*/  LDC.64 R20, c[0x4][RZ] ;  /* 0x01000000ff147b82 */ /* 0x000e620000000a00 */
[----:B------:R-:W-:Y:S01]  /*01d0*/  BSSY.RECONVERGENT B0, `(.L_x_5) ;  /* 0x000000e000007945 */ /* 0x000fe20003800200 */
[----:B--2---:R-:W-:Y:S01]  /*01e0*/  FADD R0, R0, R5 ;  /* 0x0000000500007221 */ /* 0x004fe20000000000 */
[----:B------:R-:W-:-:S04]  /*01f0*/  HFMA2 R5, -RZ, RZ, 1.875, 0 ;  /* 0x3f800000ff057431 */ /* 0x000fc800000001ff */
[----:B------:R-:W-:Y:S01]  /*0200*/  FSETP.GT.AND P3, PT, R0, 1, PT ;  /* 0x3f8000000000780b */ /* 0x000fe20003f64000 */
[----:B---3--:R-:W-:-:S05]  /*0210*/  FADD R8, R8, R13 ;  /* 0x0000000d08087221 */ /* 0x008fca0000000000 */
[----:B------:R-:W-:Y:S01]  /*0220*/  FSETP.GT.AND P0, PT, R8, 1, PT ;  /* 0x3f8000000800780b */ /* 0x000fe20003f04000 */
[----:B----4-:R-:W-:-:S05]  /*0230*/  FADD R14, R14, R15 ;  /* 0x0000000f0e0e7221 */ /* 0x010fca0000000000 */
[----:B------:R-:W-:Y:S01]  /*0240*/  FSETP.GT.AND P1, PT, R14, 1, PT ;  /* 0x3f8000000e00780b */ /* 0x000fe20003f24000 */
[----:B------:R-:W-:-:S05]  /*0250*/  FADD R16, R16, R17 ;  /* 0x0000001110107221 */ /* 0x000fca0000000000 */
[----:B------:R-:W-:Y:S01]  /*0260*/  FSETP.GT.AND P2, PT, R16, 1, PT ;  /* 0x3f8000001000780b */ /* 0x000fe20003f44000 */
[----:B01----:R-:W-:-:S12]  /*0270*/  @P3 BRA `(.L_x_6) ;  /* 0x00000000000c3947 */ /* 0x003fd80003800000 */
[----:B------:R-:W-:Y:S01]  /*0280*/  FSETP.GEU.AND P3, PT, R0, -1, PT ;  /* 0xbf8000000000780b */ /* 0x000fe20003f6e000 */
[----:B------:R-:W-:-:S12]  /*0290*/  IMAD.MOV.U32 R5, RZ, RZ, R0 ;  /* 0x000000ffff057224 */ /* 0x000fd800078e0000 */
[----:B------:R-:W-:-:S07]  /*02a0*/  @!P3 MOV R5, 0xbf800000 ;  /* 0xbf8000000005b802 */ /* 0x000fce0000000f00 */
.L_x_6:
[----:B------:R-:W-:Y:S05]  /*02b0*/  BSYNC.RECONVERGENT B0 ;  /* 0x0000000000007941 */ /* 0x000fea0003800200 */
.L_x_5:
[----:B------:R-:W-:Y:S01]  /*02c0*/  BSSY.RECONVERGENT B0, `(.L_x_7) ;  /* 0x0000006000007945 */ /* 0x000fe20003800200 */
[----:B------:R-:W-:-:S03]  /*02d0*/  IMAD.MOV.U32 R6, RZ, RZ, 0x3f800000 ;  /* 0x3f800000ff067424 */ /* 0x000fc600078e00ff */
[----:B------:R-:W-:Y:S05]  /*02e0*/  @P0 BRA `(.L_x_8) ;  /* 0x00000000000c0947 */ /* 0x000fea0003800000 */
[----:B------:R-:W-:Y:S02]  /*02f0*/  FSETP.GEU.AND P0, PT, R8, -1, PT ;  /* 0xbf8000000800780b */ /* 0x000fe40003f0e000 */
[----:B------:R-:W-:-:S11]  /*0300*/  MOV R6, R8 ;  /* 0x0000000800067202 */ /* 0x000fd60000000f00 */
[----:B------:R-:W-:-:S07]  /*0310*/  @!P0 IMAD.MOV.U32 R6, RZ, RZ, -0x40800000 ;  /* 0xbf800000ff068424 */ /* 0x000fce00078e00ff */
.L_x_8:
[----:B------:R-:W-:Y:S05]  /*0320*/  BSYNC.RECONVERGENT B0 ;  /* 0x0000000000007941 */ /* 0x000fea0003800200 */
.L_x_7:
[----:B------:R-:W-:Y:S01]  /*0330*/  BSSY.RECONVERGENT B0, `(.L_x_9) ;  /* 0x0000006000007945 */ /* 0x000fe20003800200 */
[----:B------:R-:W-:-:S03]  /*0340*/  HFMA2 R7, -RZ, RZ, 1.875, 0 ;  /* 0x3f800000ff077431 */ /* 0x000fc600000001ff */
[----:B------:R-:W-:Y:S05]  /*0350*/  @P1 BRA `(.L_x_10) ;  /* 0x00000000000c1947 */ /* 0x000fea0003800000 */
[----:B------:R-:W-:Y:S01]  /*0360*/  FSETP.GEU.AND P0, PT, R14, -1, PT ;  /* 0xbf8000000e00780b */ /* 0x000fe20003f0e000 */
[----:B------:R-:W-:-:S12]  /*0370*/  IMAD.MOV.U32 R7, RZ, RZ, R14 ;  /* 0x000000ffff077224 */ /* 0x000fd800078e000e */
[----:B------:R-:W-:-:S07]  /*0380*/  @!P0 MOV R7, 0xbf800000 ;  /* 0xbf80000000078802 */ /* 0x000fce0000000f00 */
.L_x_10:
[----:B------:R-:W-:Y:S05]  /*0390*/  BSYNC.RECONVERGENT B0 ;  /* 0x0000000000007941 */ /* 0x000fea0003800200 */
.L_x_9:
[----:B------:R-:W-:Y:S01]  /*03a0*/  BSSY.RECONVERGENT B0, `(.L_x_11) ;  /* 0x0000006000007945 */ /* 0x000fe20003800200 */
[----:B------:R-:W-:-:S03]  /*03b0*/  IMAD.MOV.U32 R8, RZ, RZ, 0x3f800000 ;  /* 0x3f800000ff087424 */ /* 0x000fc600078e00ff */
[----:B------:R-:W-:Y:S05]  /*03c0*/  @P2 BRA `(.L_x_12) ;  /* 0x00000000000c2947 */ /* 0x000fea0003800000 */
[----:B------:R-:W-:Y:S02]  /*03d0*/  FSETP.GEU.AND P0, PT, R16, -1, PT ;  /* 0xbf8000001000780b */ /* 0x000fe40003f0e000 */
[----:B------:R-:W-:-:S11]  /*03e0*/  MOV R8, R16 ;  /* 0x0000001000087202 */ /* 0x000fd60000000f00 */
[----:B------:R-:W-:-:S07]  /*03f0*/  @!P0 IMAD.MOV.U32 R8, RZ, RZ, -0x40800000 ;  /* 0xbf800000ff088424 */ /* 0x000fce00078e00ff */
.L_x_12:
[----:B------:R-:W-:Y:S05]  /*0400*/  BSYNC.RECONVERGENT B0 ;  /* 0x0000000000007941 */ /* 0x000fea0003800200 */
.L_x_11:
[----:B------:R0:W5:Y:S04]  /*0410*/  LDG.E R0, desc[UR6][R20.64+0x4] ;  /* 0x0000040614007981 */ /* 0x000168000c1e1900 */
[----:B------:R0:W-:Y:S04]  /*0420*/  STG.E desc[UR6][R2.64+0x4], R5 ;  /* 0x0000040502007986 */ /* 0x0001e8000c101906 */
[----:B------:R0:W5:Y:S04]  /*0430*/  LDG.E R15, desc[UR6][R20.64+0x8] ;  /* 0x00000806140f7981 */ /* 0x000168000c1e1900 */
[----:B------:R0:W-:Y:S04]  /*0440*/  STG.E desc[UR6][R2.64+0x8], R6 ;  /* 0x0000080602007986 */ /* 0x0001e8000c101906 */
[----:B------:R0:W5:Y:S04]  /*0450*/  LDG.E R16, desc[UR6][R20.64+0xc] ;  /* 0x00000c0614107981 */ /* 0x000168000c1e1900 */
[----:B------:R0:W-:Y:S04]  /*0460*/  STG.E desc[UR6][R2.64+0xc], R7 ;  /* 0x00000c0702007986 */ /* 0x0001e8000c101906 */
[----:B------:R0:W5:Y:S04]  /*0470*/  LDG.E R17, desc[UR6][R20.64+0x10] ;  /* 0x0000100614117981 */ /* 0x000168000c1e1900 */
[----:B------:R0:W-:Y:S04]  /*0480*/  STG.E desc[UR6][R2.64+0x10], R8 ;  /* 0x0000100802007986 */ /* 0x0001e8000c101906 */
[----:B------:R0:W5:Y:S04]  /*0490*/  LDG.E R13, desc[UR6][R2.64+0x24] ;  /* 0x00002406020d7981 */ /* 0x000168000c1e1900 */
[----:B------:R0:W5:Y:S04]  /*04a0*/  LDG.E R14, desc[UR6][R2.64+0x68] ;  /* 0x00006806020e7981 */ /* 0x000168000c1e1900 */
[----:B------:R0:W5:Y:S02]  /*04b0*/  LDG.E R18, desc[UR6][R20.64+0x14] ;  /* 0x0000140614127981 */ /* 0x000164000c1e1900 */
[----:B-----5:R-:W-:-:S05]  /*04c0*/  FADD R23, R24, R23 ;  /* 0x0000001718177221 */ /* 0x020fca0000000000 */
[----:B------:R-:W-:Y:S01]  /*04d0*/  FSETP.GT.AND P3, PT, R23, 1, PT ;  /* 0x3f8000001700780b */ /* 0x000fe20003f64000 */
[----:B------:R-:W-:Y:S01]  /*04e0*/  FADD R19, R22, R19 ;  /* 0x0000001316137221 */ /* 0x000fe20000000000 */
[----:B------:R-:W-:Y:S01]  /*04f0*/  FADD R12, R12, R11 ;  /* 0x0000000b0c0c7221 */ /* 0x000fe20000000000 */
[----:B------:R-:W-:Y:S01]  /*0500*/  FADD R22, R10, R9 ;  /* 0x000000090a167221 */ /* 0x000fe20000000000 */
[----:B------:R-:W-:Y:S01]  /*0510*/  BSSY.RECONVERGENT B0, `(.L_x_13) ;  /* 0x0000009000007945 */ /* 0x000fe20003800200 */
[----:B------:R-:W-:Y:S01]  /*0520*/  HFMA2 R9, -RZ, RZ, 1.875, 0 ;  /* 0x3f800000ff097431 */ /* 0x000fe200000001ff */
[----:B------:R-:W-:Y:S02]  /*0530*/  FSETP.GT.AND P0, PT, R19, 1, PT ;  /* 0x3f8000001300780b */ /* 0x000fe40003f04000 */
[----:B------:R-:W-:Y:S02]  /*0540*/  FSETP.GT.AND P1, PT, R12, 1, PT ;  /* 0x3f8000000c00780b */ /* 0x000fe40003f24000 */
[----:B------:R-:W-:-:S03]  /*0550*/  FSETP.GT.AND P2, PT, R22, 1, PT ;  /* 0x3f8000001600780b */ /* 0x000fc60003f44000 */
[----:B0-----:R-:W-:Y:S10]  /*0560*/  @P3 BRA `(.L_x_14) ;  /* 0x00000000000c3947 */ /* 0x001ff40003800000 */
[----:B------:R-:W-:Y:S01]  /*0570*/  FSETP.GEU.AND P3, PT, R23, -1, PT ;  /* 0xbf8000001700780b */ /* 0x000fe20003f6e000 */
[----:B------:R-:W-:-:S12]  /*0580*/  IMAD.MOV.U32 R9, RZ, RZ, R23 ;  /* 0x000000ffff097224 */ /* 0x000fd800078e0017 */
[----:B------:R-:W-:-:S07]  /*0590*/  @!P3 MOV R9, 0xbf800000 ;  /* 0xbf8000000009b802 */ /* 0x000fce0000000f00 */
.L_x_14:
[----:B------:R-:W-:Y:S05]  /*05a0*/  BSYNC.RECONVERGENT B0 ;  /* 0x0000000000007941 */ /* 0x000fea0003800200 */
.L_x_13:
[----:B------:R-:W-:Y:S01]  /*05b0*/  BSSY.RECONVERGENT B0, `(.L_x_15) ;  /* 0x0000006000007945 */ /* 0x000fe20003800200 */
[----:B------:R-:W-:-:S03]  /*05c0*/  IMAD.MOV.U32 R10, RZ, RZ, 0x3f800000 ;  /* 0x3f800000ff0a7424 */ /* 0x000fc600078e00ff */
[----:B------:R-:W-:Y:S05]  /*05d0*/  @P0 BRA `(.L_x_16) ;  /* 0x00000000000c0947 */ /* 0x000fea0003800000 */
[----:B------:R-:W-:Y:S02]  /*05e0*/  FSETP.GEU.AND P0, PT, R19, -1, PT ;  /* 0xbf8000001300780b */ /* 0x000fe40003f0e000 */
[----:B------:R-:W-:-:S11]  /*05f0*/  MOV R10, R19 ;  /* 0x00000013000a7202 */ /* 0x000fd60000000f00 */
[----:B------:R-:W-:-:S07]  /*0600*/  @!P0 IMAD.MOV.U32 R10, RZ, RZ, -0x40800000 ;  /* 0xbf800000ff0a8424 */ /* 0x000fce00078e00ff */
.L_x_16:
[----:B------:R-:W-:Y:S05]  /*0610*/  BSYNC.RECONVERGENT B0 ;  /* 0x0000000000007941 */ /* 0x000fea0003800200 */
.L_x_15:
[----:B------:R-:W-:Y:S01]  /*0620*/  BSSY.RECONVERGENT B0, `(.L_x_17) ;  /* 0x0000006000007945 */ /* 0x000fe20003800200 */
[----:B------:R-:W-:-:S03]  /*0630*/  HFMA2 R11, -RZ, RZ, 1.875, 0 ;  /* 0x3f800000ff0b7431 */ /* 0x000fc600000001ff */
[----:B------:R-:W-:Y:S05]  /*0640*/  @P1 BRA `(.L_x_18) ;  /* 0x00000000000c1947 */ /* 0x000fea0003800000 */
[----:B------:R-:W-:Y:S01]  /*0650*/  FSETP.GEU.AND P0, PT, R12, -1, PT ;  /* 0xbf8000000c00780b */ /* 0x000fe20003f0e000 */
[----:B------:R-:W-:-:S12]  /*0660*/  IMAD.MOV.U32 R11, RZ, RZ, R12 ;  /* 0x000000ffff0b7224 */ /* 0x000fd800078e000c */
[----:B------:R-:W-:-:S07]  /*0670*/  @!P0 MOV R11, 0xbf800000 ;  /* 0xbf800000000b8802 */ /* 0x000fce0000000f00 */
.L_x_18:
[----:B------:R-:W-:Y:S05]  /*0680*/  BSYNC.RECONVERGENT B0 ;  /* 0x0000000000007941 */ /* 0x000fea0003800200 */
.L_x_17:
[----:B------:R-:W-:Y:S01]  /*0690*/  BSSY.RECONVERGENT B0, `(.L_x_19) ;  /* 0x0000006000007945 */ /* 0x000fe20003800200 */
[----:B------:R-:W-:-:S03]  /*06a0*/  IMAD.MOV.U32 R12, RZ, RZ, 0x3f800000 ;  /* 0x3f800000ff0c7424 */ /* 0x000fc600078e00ff */
[----:B------:R-:W-:Y:S05]  /*06b0*/  @P2 BRA `(.L_x_20) ;  /* 0x00000000000c2947 */ /* 0x000fea0003800000 */
[----:B------:R-:W-:Y:S02]  /*06c0*/  FSETP.GEU.AND P0, PT, R22, -1, PT ;  /* 0xbf8000001600780b */ /* 0x000fe40003f0e000 */
[----:B------:R-:W-:-:S11]  /*06d0*/  MOV R12, R22 ;  /* 0x00000016000c7202 */ /* 0x000fd60000000f00 */
[----:B------:R-:W-:-:S07]  /*06e0*/  @!P0 IMAD.MOV.U32 R12, RZ, RZ, -0x40800000 ;  /* 0xbf800000ff0c8424 */ /* 0x000fce00078e00ff */
.L_x_20:
[----:B------:R-:W-:Y:S05]  /*06f0*/  BSYNC.RECONVERGENT B0 ;  /* 0x0000000000007941 */ /* 0x000fea0003800200 */
.L_x_19:
        /* <DEDUP_REMOVED lines=9> */
[----:B------:R0:W5:Y:S01]  /*0790*/  LDG.E R22, desc[UR6][R20.64+0x24] ;  /* 0x0000240614167981 */ /* 0x000162000c1e1900 */
[----:B------:R-:W-:Y:S01]  /*07a0*/  FADD R0, -R0, R5 ;  /* 0x0000000500007221 */ /* 0x000fe20000000100 */
[----:B------:R-:W-:Y:S01]  /*07b0*/  FADD R14, R13, R14 ;  /* 0x0000000e0d0e7221 */ /* 0x000fe20000000000 */
[----:B------:R-:W-:-:S02]  /*07c0*/  FADD R15, -R15, R6 ;  /* 0x000000060f0f7221 */ /* 0x000fc40000000100 */
[----:B------:R-:W-:Y:S02]  /*07d0*/  FFMA R0, R0, R0, RZ ;  /* 0x0000000000007223 */ /* 0x000fe400000000ff */
[----:B------:R-:W-:Y:S01]  /*07e0*/  FSETP.GT.AND P0, PT, R14, 1, PT ;  /* 0x3f8000000e00780b */ /* 0x000fe20003f04000 */
[----:B------:R-:W-:Y:S01]  /*07f0*/  FADD R16, -R16, R7 ;  /* 0x0000000710107221 */ /* 0x000fe20000000100 */
[----:B------:R-:W-:Y:S01]  /*0800*/  FFMA R15, R15, R15, R0 ;  /* 0x0000000f0f0f7223 */ /* 0x000fe20000000000 */
[----:B------:R-:W-:-:S03]  /*0810*/  FADD R17, -R17, R8 ;  /* 0x0000000811117221 */ /* 0x000fc60000000100 */
[----:B------:R-:W-:Y:S01]  /*0820*/  FFMA R16, R16, R16, R15 ;  /* 0x0000001010107223 */ /* 0x000fe2000000000f */
[----:B------:R-:W-:Y:S01]  /*0830*/  FADD R18, -R18, R9 ;  /* 0x0000000912127221 */ /* 0x000fe20000000100 */
[----:B------:R-:W-:Y:S02]  /*0840*/  BSSY.RECONVERGENT B0, `(.L_x_21) ;  /* 0x0000008000007945 */ /* 0x000fe40003800200 */
[----:B------:R-:W-:Y:S01]  /*0850*/  FFMA R17, R17, R17, R16 ;  /* 0x0000001111117223 */ /* 0x000fe20000000010 */
[----:B------:R-:W-:-:S03]  /*0860*/  HFMA2 R13, -RZ, RZ, 1.875, 0 ;  /* 0x3f800000ff0d7431 */ /* 0x000fc600000001ff */
[----:B------:R-:W-:Y:S01]  /*0870*/  FFMA R18, R18, R18, R17 ;  /* 0x0000001212127223 */ /* 0x000fe20000000011 */
[----:B0-----:R-:W-:Y:S06]  /*0880*/  @P0 BRA `(.L_x_22) ;  /* 0x00000000000c0947 */ /* 0x001fec0003800000 */
[----:B------:R-:W-:Y:S01]  /*0890*/  FSETP.GEU.AND P0, PT, R14, -1, PT ;  /* 0xbf8000000e00780b */ /* 0x000fe20003f0e000 */
[----:B------:R-:W-:-:S12]  /*08a0*/  IMAD.MOV.U32 R13, RZ, RZ, R14 ;  /* 0x000000ffff0d7224 */ /* 0x000fd800078e000e */
[----:B------:R-:W-:-:S07]  /*08b0*/  @!P0 MOV R13, 0xbf800000 ;  /* 0xbf800000000d8802 */ /* 0x000fce0000000f00 */
.L_x_22:
[----:B------:R-:W-:Y:S05]  /*08c0*/  BSYNC.RECONVERGENT B0 ;  /* 0x0000000000007941 */ /* 0x000fea0003800200 */
.L_x_21:
[----:B------:R0:W-:Y:S04]  /*08d0*/  STG.E desc[UR6][R2.64+0x24], R13 ;  /* 0x0000240d02007986 */ /* 0x0001e8000c101906 */
[----:B------:R0:W5:Y:S04]  /*08e0*/  LDG.E R16, desc[UR6][R2.64+0x2c] ;  /* 0x00002c0602107981 */ /* 0x000168000c1e1900 */
[----:B------:R0:W5:Y:S04]  /*08f0*/  LDG.E R27, desc[UR6][R2.64+0x70] ;  /* 0x00007006021b7981 */ /* 0x000168000c1e1900 */
[----:B------:R0:W5:Y:S04]  /*0900*/  LDG.E R0, desc[UR6][R2.64+0x30] ;  /* 0x0000300602007981 */ /* 0x000168000c1e1900 */
[----:B------:R0:W5:Y:S04]  /*0910*/  LDG.E R17, desc[UR6][R2.64+0x74] ;  /* 0x0000740602117981 */ /* 0x000168000c1e1900 */
[----:B------:R0:W5:Y:S02]  /*0920*/  LDG.E R15, desc[UR6][R20.64+0x28] ;  /* 0x00002806140f7981 */ /* 0x000164000c1e1900 */
[----:B-----5:R-:W-:Y:S01]  /*0930*/  FADD R19, R26, R19 ;  /* 0x000000131a137221 */ /* 0x020fe20000000000 */
[----:B------:R-:W-:Y:S01]  /*0940*/  FADD R25, -R25, R10 ;  /* 0x0000000a19197221 */ /* 0x000fe20000000100 */
[----:B------:R-:W-:Y:S01]  /*0950*/  FADD R24, -R24, R11 ;  /* 0x0000000b18187221 */ /* 0x000fe20000000100 */
[----:B------:R-:W-:Y:S01]  /*0960*/  FADD R23, -R23, R12 ;  /* 0x0000000c17177221 */ /* 0x000fe20000000100 */
[----:B------:R-:W-:Y:S01]  /*0970*/  FADD R22, -R22, R13 ;  /* 0x0000000d16167221 */ /* 0x000fe20000000100 */
[----:B------:R-:W-:Y:S01]  /*0980*/  FSETP.GT.AND P0, PT, R19, 1, PT ;  /* 0x3f8000001300780b */ /* 0x000fe20003f04000 */
[----:B------:R-:W-:Y:S01]  /*0990*/  FFMA R25, R25, R25, R18 ;  /* 0x0000001919197223 */ /* 0x000fe20000000012 */
[----:B------:R-:W-:Y:S01]  /*09a0*/  BSSY.RECONVERGENT B0, `(.L_x_23) ;  /* 0x0000009000007945 */ /* 0x000fe20003800200 */
[----:B------:R-:W-:-:S02]  /*09b0*/  IMAD.MOV.U32 R14, RZ, RZ, 0x3f800000 ;  /* 0x3f800000ff0e7424 */ /* 0x000fc400078e00ff */
[----:B------:R-:W-:-:S04]  /*09c0*/  FFMA R24, R24, R24, R25 ;  /* 0x0000001818187223 */ /* 0x000fc80000000019 */
[----:B------:R-:W-:-:S04]  /*09d0*/  FFMA R23, R23, R23, R24 ;  /* 0x0000001717177223 */ /* 0x000fc80000000018 */
[----:B------:R-:W-:Y:S01]  /*09e0*/  FFMA R26, R22, R22, R23 ;  /* 0x00000016161a7223 */ /* 0x000fe20000000017 */
[----:B0-----:R-:W-:Y:S06]  /*09f0*/  @P0 BRA `(.L_x_24) ;  /* 0x00000000000c0947 */ /* 0x001fec0003800000 */
[----:B------:R-:W-:Y:S02]  /*0a00*/  FSETP.GEU.AND P0, PT, R19, -1, PT ;  /* 0xbf8000001300780b */ /* 0x000fe40003f0e000 */
[----:B------:R-:W-:-:S11]  /*0a10*/  MOV R14, R19 ;  /* 0x00000013000e7202 */ /* 0x000fd60000000f00 */
[----:B------:R-:W-:-:S07]  /*0a20*/  @!P0 MOV R14, 0xbf800000 ;  /* 0xbf800000000e8802 */ /* 0x000fce0000000f00 */
.L_x_24:
[----:B------:R-:W-:Y:S05]  /*0a30*/  BSYNC.RECONVERGENT B0 ;  /* 0x0000000000007941 */ /* 0x000fea0003800200 */
.L_x_23:
[----:B------:R-:W-:Y:S01]  /*0a40*/  FADD R23, R0, R17 ;  /* 0x0000001100177221 */ /* 0x000fe20000000000 */
[----:B------:R0:W-:Y:S01]  /*0a50*/  STG.E desc[UR6][R2.64+0x28], R14 ;  /* 0x0000280e02007986 */ /* 0x0001e2000c101906 */
[----:B------:R-:W-:-:S03]  /*0a60*/  FADD R16, R16, R27 ;  /* 0x0000001b10107221 */ /* 0x000fc60000000000 */
[----:B------:R0:W5:Y:S04]  /*0a70*/  LDG.E R19, desc[UR6][R2.64+0x34] ;  /* 0x0000340602137981 */ /* 0x000168000c1e1900 */
[----:B------:R0:W5:Y:S04]  /*0a80*/  LDG.E R22, desc[UR6][R2.64+0x78] ;  /* 0x0000780602167981 */ /* 0x000168000c1e1900 */
[----:B------:R0:W5:Y:S04]  /*0a90*/  LDG.E R25, desc[UR6][R2.64+0x38] ;  /* 0x0000380602197981 */ /* 0x000168000c1e1900 */
[----:B------:R0:W5:Y:S04]  /*0aa0*/  LDG.E R0, desc[UR6][R2.64+0x7c] ;  /* 0x00007c0602007981 */ /* 0x000168000c1e1900 */
[----:B------:R0:W5:Y:S04]  /*0ab0*/  LDG.E R17, desc[UR6][R2.64+0x3c] ;  /* 0x00003c0602117981 */ /* 0x000168000c1e1900 */
[----:B------:R0:W5:Y:S04]  /*0ac0*/  LDG.E R18, desc[UR6][R2.64+0x80] ;  /* 0x0000800602127981 */ /* 0x000168000c1e1900 */
[----:B------:R0:W5:Y:S01]  /*0ad0*/  LDG.E R24, desc[UR6][R20.64+0x2c] ;  /* 0x00002c0614187981 */ /* 0x000162000c1e1900 */
[----:B------:R-:W-:Y:S01]  /*0ae0*/  FSETP.GT.AND P0, PT, R16, 1, PT ;  /* 0x3f8000001000780b */ /* 0x000fe20003f04000 */
[----:B------:R-:W-:Y:S01]  /*0af0*/  FADD R15, -R15, R14 ;  /* 0x0000000e0f0f7221 */ /* 0x000fe20000000100 */
[----:B------:R-:W-:Y:S01]  /*0b00*/  BSSY.RECONVERGENT B0, `(.L_x_25) ;  /* 0x0000008000007945 */ /* 0x000fe20003800200 */
[----:B------:R-:W-:-:S02]  /*0b10*/  FSETP.GT.AND P1, PT, R23, 1, PT ;  /* 0x3f8000001700780b */ /* 0x000fc40003f24000 */
[----:B------:R-:W-:Y:S01]  /*0b20*/  FFMA R26, R15, R15, R26 ;  /* 0x0000000f0f1a7223 */ /* 0x000fe2000000001a */
[----:B------:R-:W-:-:S07]  /*0b30*/  IMAD.MOV.U32 R15, RZ, RZ, 0x3f800000 ;  /* 0x3f800000ff0f7424 */ /* 0x000fce00078e00ff */
[----:B0-----:R-:W-:Y:S05]  /*0b40*/  @P0 BRA `(.L_x_26) ;  /* 0x00000000000c0947 */ /* 0x001fea0003800000 */
[----:B------:R-:W-:Y:S02]  /*0b50*/  FSETP.GEU.AND P0, PT, R16, -1, PT ;  /* 0xbf8000001000780b */ /* 0x000fe40003f0e000 */
[----:B------:R-:W-:-:S11]  /*0b60*/  MOV R15, R16 ;  /* 0x00000010000f7202 */ /* 0x000fd60000000f00 */
[----:B------:R-:W-:-:S07]  /*0b70*/  @!P0 MOV R15, 0xbf800000 ;  /* 0xbf800000000f8802 */ /* 0x000fce0000000f00 */
.L_x_26:
[----:B------:R-:W-:Y:S05]  /*0b80*/  BSYNC.RECONVERGENT B0 ;  /* 0x0000000000007941 */ /* 0x000fea0003800200 */
.L_x_25:
[----:B------:R-:W-:Y:S01]  /*0b90*/  BSSY.RECONVERGENT B0, `(.L_x_27) ;  /* 0x0000006000007945 */ /* 0x000fe20003800200 */
[----:B------:R-:W-:-:S03]  /*0ba0*/  IMAD.MOV.U32 R16, RZ, RZ, 0x3f800000 ;  /* 0x3f800000ff107424 */ /* 0x000fc600078e00ff */
[----:B------:R-:W-:Y:S05]  /*0bb0*/  @P1 BRA `(.L_x_28) ;  /* 0x00000000000c1947 */ /* 0x000fea0003800000 */
[----:B------:R-:W-:Y:S02]  /*0bc0*/  FSETP.GEU.AND P0, PT, R23, -1, PT ;  /* 0xbf8000001700780b */ /* 0x000fe40003f0e000 */
[----:B------:R-:W-:-:S11]  /*0bd0*/  MOV R16, R23 ;  /* 0x0000001700107202 */ /* 0x000fd60000000f00 */
[----:B------:R-:W-:-:S07]  /*0be0*/  @!P0 MOV R16, 0xbf800000 ;  /* 0xbf80000000108802 */ /* 0x000fce0000000f00 */
.L_x_28:
[----:B------:R-:W-:Y:S05]  /*0bf0*/  BSYNC.RECONVERGENT B0 ;  /* 0x0000000000007941 */ /* 0x000fea0003800200 */
.L_x_27:
[----:B------:R0:W-:Y:S04]  /*0c00*/  STG.E desc[UR6][R2.64+0x2c], R15 ;  /* 0x00002c0f02007986 */ /* 0x0001e8000c101906 */
[----:B------:R-:W2:Y:S01]  /*0c10*/  LDG.E R27, desc[UR6][R20.64+0x30] ;  /* 0x00003006141b7981 */ /* 0x000ea2000c1e1900 */
[----:B-----5:R-:W-:Y:S01]  /*0c20*/  FADD R19, R19, R22 ;  /* 0x0000001613137221 */ /* 0x020fe20000000000 */
[----:B------:R-:W-:Y:S02]  /*0c30*/  FADD R25, R25, R0 ;  /* 0x0000000019197221 */ /* 0x000fe40000000000 */
[----:B------:R0:W-:Y:S04]  /*0c40*/  STG.E desc[UR6][R2.64+0x30], R16 ;  /* 0x0000301002007986 */ /* 0x0001e8000c101906 */
[----:B------:R0:W5:Y:S04]  /*0c50*/  LDG.E R23, desc[UR6][R2.64+0x40] ;  /* 0x0000400602177981 */ /* 0x000168000c1e1900 */
[----:B------:R0:W5:Y:S04]  /*0c60*/  LDG.E R22, desc[UR6][R2.64+0x84] ;  /* 0x0000840602167981 */ /* 0x000168000c1e1900 */
[----:B------:R0:W5:Y:S01]  /*0c70*/  LDG.E R0, desc[UR6][R20.64+0x34] ;  /* 0x0000340614007981 */ /* 0x000162000c1e1900 */
[----:B------:R-:W-:Y:S01]  /*0c80*/  FSETP.GT.AND P1, PT, R19, 1, PT ;  /* 0x3f8000001300780b */ /* 0x000fe20003f24000 */
[----:B------:R-:W-:Y:S01]  /*0c90*/  FADD R28, R17, R18 ;  /* 0x00000012111c7221 */ /* 0x000fe20000000000 */
[----:B------:R-:W-:Y:S01]  /*0ca0*/  FADD R17, -R24, R15 ;  /* 0x0000000f18117221 */ /* 0x000fe20000000100 */
[----:B------:R-:W-:Y:S01]  /*0cb0*/  BSSY.RECONVERGENT B0, `(.L_x_29) ;  /* 0x000000b000007945 */ /* 0x000fe20003800200 */
[----:B------:R-:W-:-:S02]  /*0cc0*/  FSETP.GT.AND P2, PT, R25, 1, PT ;  /* 0x3f8000001900780b */ /* 0x000fc40003f44000 */
[----:B------:R-:W-:Y:S01]  /*0cd0*/  FFMA R24, R17, R17, R26 ;  /* 0x0000001111187223 */ /* 0x000fe2000000001a */
[----:B------:R-:W-:Y:S01]  /*0ce0*/  FSETP.GT.AND P0, PT, R28, 1, PT ;  /* 0x3f8000001c00780b */ /* 0x000fe20003f04000 */
[----:B------:R-:W-:Y:S02]  /*0cf0*/  IMAD.MOV.U32 R17, RZ, RZ, 0x3f800000 ;  /* 0x3f800000ff117424 */ /* 0x000fe400078e00ff */
[----:B--2---:R-:W-:-:S04]  /*0d00*/  FADD R27, -R27, R16 ;  /* 0x000000101b1b7221 */ /* 0x004fc80000000100 */
[----:B------:R-:W-:Y:S01]  /*0d10*/  FFMA R24, R27, R27, R24 ;  /* 0x0000001b1b187223 */ /* 0x000fe20000000018 */
[----:B0-----:R-:W-:Y:S06]  /*0d20*/  @P1 BRA `(.L_x_30) ;  /* 0x00000000000c1947 */ /* 0x001fec0003800000 */
[----:B------:R-:W-:Y:S02]  /*0d30*/  FSETP.GEU.AND P1, PT, R19, -1, PT ;  /* 0xbf8000001300780b */ /* 0x000fe40003f2e000 */
[----:B------:R-:W-:-:S11]  /*0d40*/  MOV R17, R19 ;  /* 0x0000001300117202 */ /* 0x000fd60000000f00 */
[----:B------:R-:W-:-:S07]  /*0d50*/  @!P1 MOV R17, 0xbf800000 ;  /* 0xbf80000000119802 */ /* 0x000fce0000000f00 */
.L_x_30:
[----:B------:R-:W-:Y:S05]  /*0d60*/  BSYNC.RECONVERGENT B0 ;  /* 0x0000000000007941 */ /* 0x000fea0003800200 */
.L_x_29:
[----:B------:R-:W-:Y:S01]  /*0d70*/  BSSY.RECONVERGENT B0, `(.L_x_31) ;  /* 0x0000006000007945 */ /* 0x000fe20003800200 */
[----:B------:R-:W-:-:S03]  /*0d80*/  IMAD.MOV.U32 R18, RZ, RZ, 0x3f800000 ;  /* 0x3f800000ff127424 */ /* 0x000fc600078e00ff */
[----:B------:R-:W-:Y:S05]  /*0d90*/  @P2 BRA `(.L_x_32) ;  /* 0x00000000000c2947 */ /* 0x000fea0003800000 */
[----:B------:R-:W-:Y:S02]  /*0da0*/  FSETP.GEU.AND P1, PT, R25, -1, PT ;  /* 0xbf8000001900780b */ /* 0x000fe40003f2e000 */
[----:B------:R-:W-:-:S11]  /*0db0*/  MOV R18, R25 ;  /* 0x0000001900127202 */ /* 0x000fd60000000f00 */
[----:B------:R-:W-:-:S07]  /*0dc0*/  @!P1 MOV R18, 0xbf800000 ;  /* 0xbf80000000129802 */ /* 0x000fce0000000f00 */
.L_x_32:
[----:B------:R-:W-:Y:S05]  /*0dd0*/  BSYNC.RECONVERGENT B0 ;  /* 0x0000000000007941 */ /* 0x000fea0003800200 */
.L_x_31:
[----:B------:R-:W-:Y:S01]  /*0de0*/  BSSY.RECONVERGENT B0, `(.L_x_33) ;  /* 0x0000006000007945 */ /* 0x000fe20003800200 */
[----:B------:R-:W-:-:S03]  /*0df0*/  IMAD.MOV.U32 R19, RZ, RZ, 0x3f800000 ;  /* 0x3f800000ff137424 */ /* 0x000fc600078e00ff */
[----:B------:R-:W-:Y:S05]  /*0e00*/  @P0 BRA `(.L_x_34) ;  /* 0x00000000000c0947 */ /* 0x000fea0003800000 */
[----:B------:R-:W-:Y:S02]  /*0e10*/  FSETP.GEU.AND P0, PT, R28, -1, PT ;  /* 0xbf8000001c00780b */ /* 0x000fe40003f0e000 */
[----:B------:R-:W-:-:S11]  /*0e20*/  MOV R19, R28 ;  /* 0x0000001c00137202 */ /* 0x000fd60000000f00 */
[----:B------:R-:W-:-:S07]  /*0e30*/  @!P0 MOV R19, 0xbf800000 ;  /* 0xbf80000000138802 */ /* 0x000fce0000000f00 */
.L_x_34:
[----:B------:R-:W-:Y:S05]  /*0e40*/  BSYNC.RECONVERGENT B0 ;  /* 0x0000000000007941 */ /* 0x000fea0003800200 */
.L_x_33:
[----:B-----5:R-:W-:Y:S01]  /*0e50*/  FADD R29, -R0, R17 ;  /* 0x00000011001d7221 */ /* 0x020fe20000000100 */
[----:B------:R0:W-:Y:S03]  /*0e60*/  STG.E desc[UR6][R2.64+0x34], R17 ;  /* 0x0000341102007986 */ /* 0x0001e6000c101906 */
[----:B------:R-:W-:Y:S01]  /*0e70*/  FFMA R24, R29, R29, R24 ;  /* 0x0000001d1d187223 */ /* 0x000fe20000000018 */
[----:B------:R-:W-:Y:S01]  /*0e80*/  FFMA R29, R5, R5, RZ ;  /* 0x00000005051d7223 */ /* 0x000fe200000000ff */
[----:B------:R-:W-:Y:S01]  /*0e90*/  FADD R22, R23, R22 ;  /* 0x0000001617167221 */ /* 0x000fe20000000000 */
[----:B------:R-:W5:Y:S02]  /*0ea0*/  LDG.E R25, desc[UR6][R20.64+0x38] ;  /* 0x0000380614197981 */ /* 0x000f64000c1e1900 */
[----:B------:R-:W-:Y:S02]  /*0eb0*/  FFMA R0, R6, R6, R29 ;  /* 0x0000000606007223 */ /* 0x000fe4000000001d */
[----:B------:R-:W-:Y:S01]  /*0ec0*/  FSETP.GT.AND P0, PT, R22, 1, PT ;  /* 0x3f8000001600780b */ /* 0x000fe20003f04000 */
[----:B------:R0:W-:Y:S01]  /*0ed0*/  STG.E desc[UR6][R2.64+0x38], R18 ;  /* 0x0000381202007986 */ /* 0x0001e2000c101906 */
[----:B------:R-:W-:Y:S01]  /*0ee0*/  FFMA R29, R7, R7, R0 ;  /* 0x00000007071d7223 */ /* 0x000fe20000000000 */
[----:B------:R-:W-:Y:S02]  /*0ef0*/  BSSY.RECONVERGENT B0, `(.L_x_35) ;  /* 0x000000d000007945 */ /* 0x000fe40003800200 */
[----:B------:R-:W5:Y:S01]  /*0f00*/  LDG.E R26, desc[UR6][R20.64+0x3c] ;  /* 0x00003c06141a7981 */ /* 0x000f62000c1e1900 */
[----:B------:R-:W-:-:S03]  /*0f10*/  FFMA R0, R8, R8, R29 ;  /* 0x0000000808007223 */ /* 0x000fc6000000001d */
[----:B------:R0:W-:Y:S01]  /*0f20*/  STG.E desc[UR6][R2.64+0x3c], R19 ;  /* 0x00003c1302007986 */ /* 0x0001e2000c101906 */
[----:B------:R-:W-:-:S03]  /*0f30*/  FFMA R23, R9, R9, R0 ;  /* 0x0000000909177223 */ /* 0x000fc60000000000 */
[----:B------:R1:W5:Y:S01]  /*0f40*/  LDG.E R27, desc[UR6][R20.64+0x40] ;  /* 0x00004006141b7981 */ /* 0x000362000c1e1900 */
[----:B------:R-:W-:-:S04]  /*0f50*/  FFMA R0, R10, R10, R23 ;  /* 0x0000000a0a007223 */ /* 0x000fc80000000017 */
[----:B-1----:R-:W-:Y:S01]  /*0f60*/  FFMA R21, R11, R11, R0 ;  /* 0x0000000b0b157223 */ /* 0x002fe20000000000 */
[----:B------:R-:W-:Y:S01]  /*0f70*/  IMAD.MOV.U32 R20, RZ, RZ, 0x3f800000 ;  /* 0x3f800000ff147424 */ /* 0x000fe200078e00ff */
[----:B0-----:R-:W-:Y:S06]  /*0f80*/  @P0 BRA `(.L_x_36) ;  /* 0x00000000000c0947 */ /* 0x001fec0003800000 */
[----:B------:R-:W-:Y:S02]  /*0f90*/  FSETP.GEU.AND P0, PT, R22, -1, PT ;  /* 0xbf8000001600780b */ /* 0x000fe40003f0e000 */
[----:B------:R-:W-:-:S11]  /*0fa0*/  MOV R20, R22 ;  /* 0x0000001600147202 */ /* 0x000fd60000000f00 */
[----:B------:R-:W-:-:S07]  /*0fb0*/  @!P0 MOV R20, 0xbf800000 ;  /* 0xbf80000000148802 */ /* 0x000fce0000000f00 */
.L_x_36:
[----:B------:R-:W-:Y:S05]  /*0fc0*/  BSYNC.RECONVERGENT B0 ;  /* 0x0000000000007941 */ /* 0x000fea0003800200 */
.L_x_35:
[----:B------:R-:W-:Y:S01]  /*0fd0*/  FFMA R0, R12, R12, R21 ;  /* 0x0000000c0c007223 */ /* 0x000fe20000000015 */
[----:B------:R-:W0:Y:S01]  /*0fe0*/  S2UR UR5, SR_CgaCtaId ;  /* 0x00000000000579c3 */ /* 0x000e220000008800 */
[----:B------:R-:W-:Y:S01]  /*0ff0*/  UMOV UR4, 0x400 ;  /* 0x0000040000047882 */ /* 0x000fe20000000000 */
[----:B-----5:R-:W-:Y:S01]  /*1000*/  FADD R25, -R25, R18 ;  /* 0x0000001219197221 */ /* 0x020fe20000000100 */
[----:B------:R-:W-:Y:S01]  /*1010*/  FFMA R21, R13, R13, R0 ;  /* 0x0000000d0d157223 */ /* 0x000fe20000000000 */
[----:B------:R-:W-:Y:S01]  /*1020*/  FADD R26, -R26, R19 ;  /* 0x000000131a1a7221 */ /* 0x000fe20000000100 */
[----:B------:R-:W-:Y:S02]  /*1030*/  IMAD.MOV.U32 R22, RZ, RZ, 0x3f800000 ;  /* 0x3f800000ff167424 */ /* 0x000fe400078e00ff */
[----:B------:R-:W-:Y:S01]  /*1040*/  FFMA R25, R25, R25, R24 ;  /* 0x0000001919197223 */ /* 0x000fe20000000018 */
[----:B------:R-:W-:Y:S01]  /*1050*/  FFMA R0, R14, R14, R21 ;  /* 0x0000000e0e007223 */ /* 0x000fe20000000015 */
[----:B------:R-:W-:Y:S01]  /*1060*/  FADD R27, -R27, R20 ;  /* 0x000000141b1b7221 */ /* 0x000fe20000000100 */
[----:B------:R1:W-:Y:S01]  /*1070*/  STG.E desc[UR6][R2.64+0x40], R20 ;  /* 0x0000401402007986 */ /* 0x0003e2000c101906 */
[----:B------:R-:W-:Y:S01]  /*1080*/  FFMA R26, R26, R26, R25 ;  /* 0x0000001a1a1a7223 */ /* 0x000fe20000000019 */
[----:B------:R-:W-:Y:S01]  /*1090*/  FFMA R21, R15, R15, R0 ;  /* 0x0000000f0f157223 */ /* 0x000fe20000000000 */
[----:B------:R-:W-:Y:S01]  /*10a0*/  HFMA2 R25, -RZ, RZ, 1.44921875, -19.203125 ;  /* 0x3dcccccdff197431 */ /* 0x000fe200000001ff */
[----:B------:R-:W-:Y:S02]  /*10b0*/  BSSY.RECONVERGENT B1, `(.L_x_37) ;  /* 0x0000016000017945 */ /* 0x000fe40003800200 */
[----:B------:R-:W-:-:S04]  /*10c0*/  FFMA R0, R16, R16, R21 ;  /* 0x0000001010007223 */ /* 0x000fc80000000015 */
[----:B------:R-:W-:-:S04]  /*10d0*/  FFMA R21, R17, R17, R0 ;  /* 0x0000001111157223 */ /* 0x000fc80000000000 */
[----:B------:R-:W-:Y:S01]  /*10e0*/  FFMA R0, R18, R18, R21 ;  /* 0x0000001212007223 */ /* 0x000fe20000000015 */
[----:B0-----:R-:W-:-:S03]  /*10f0*/  ULEA UR4, UR5, UR4, 0x18 ;  /* 0x0000000405047291 */ /* 0x001fc6000f8ec0ff */
[----:B------:R-:W-:Y:S01]  /*1100*/  FFMA R21, R19, R19, R0 ;  /* 0x0000001313157223 */ /* 0x000fe20000000000 */
[----:B------:R-:W-:Y:S02]  /*1110*/  FFMA R0, R27, R27, R26 ;  /* 0x0000001b1b007223 */ /* 0x000fe4000000001a */
[----:B------:R-:W-:Y:S01]  /*1120*/  LEA R23, R4, UR4, 0x2 ;  /* 0x0000000404177c11 */ /* 0x000fe2000f8e10ff */
[----:B------:R-:W-:-:S04]  /*1130*/  FFMA R4, R20, R20, R21 ;  /* 0x0000001414047223 */ /* 0x000fc80000000015 */
[--C-:B------:R-:W-:Y:S01]  /*1140*/  FFMA R21, R4, 100, R22.reuse ;  /* 0x42c8000004157823 */ /* 0x100fe20000000016 */
[----:B------:R1:W-:Y:S01]  /*1150*/  STS [R23], R20 ;  /* 0x0000001417007388 */ /* 0x0003e20000000800 */
[----:B------:R-:W-:Y:S02]  /*1160*/  FFMA R4, R25, -10, R22 ;  /* 0xc120000019047823 */ /* 0x000fe40000000016 */
[----:B------:R-:W-:Y:S02]  /*1170*/  FMUL R0, R0, R21 ;  /* 0x0000001500007220 */ /* 0x000fe40000400000 */
[----:B------:R-:W-:Y:S02]  /*1180*/  FFMA R21, R4, R25, 0.10000000149011611938 ;  /* 0x3dcccccd04157423 */ /* 0x000fe40000000019 */
[----:B------:R-:W0:Y:S02]  /*1190*/  FCHK P0, R0, 10 ;  /* 0x4120000000007902 */ /* 0x000e240000000000 */
[----:B------:R-:W-:-:S04]  /*11a0*/  FFMA R4, R0, R21, RZ ;  /* 0x0000001500047223 */ /* 0x000fc800000000ff */
[----:B------:R-:W-:-:S04]  /*11b0*/  FFMA R22, R4, -10, R0 ;  /* 0xc120000004167823 */ /* 0x000fc80000000000 */
[----:B------:R-:W-:Y:S01]  /*11c0*/  FFMA R21, R21, R22, R4 ;  /* 0x0000001615157223 */ /* 0x000fe20000000004 */
[----:B01----:R-:W-:Y:S06]  /*11d0*/  @!P0 BRA `(.L_x_38) ;  /* 0x00000000000c8947 */ /* 0x003fec0003800000 */
[----:B------:R-:W-:-:S07]  /*11e0*/  MOV R4, 0x1200 ;  /* 0x0000120000047802 */ /* 0x000fce0000000f00 */
[----:B------:R-:W-:Y:S05]  /*11f0*/  CALL.REL.NOINC `($__internal_0_$__cuda_sm3x_div_rn_noftz_f32_slowpath) ;  /* 0x0000000000447944 */ /* 0x000fea0003c00000 */
[----:B------:R-:W-:-:S07]  /*1200*/  MOV R21, R0 ;  /* 0x0000000000157202 */ /* 0x000fce0000000f00 */
.L_x_38:
[----:B------:R-:W-:Y:S05]  /*1210*/  BSYNC.RECONVERGENT B1 ;  /* 0x0000000000017941 */ /* 0x000fea0003800200 */
.L_x_37:
[----:B------:R-:W2:Y:S04]  /*1220*/  LDG.E R0, desc[UR6][R2.64+0xcc] ;  /* 0x0000cc0602007981 */ /* 0x000ea8000c1e1900 */
[----:B------:R0:W-:Y:S01]  /*1230*/  STG.E desc[UR6][R2.64+0xd0], R21 ;  /* 0x0000d01502007986 */ /* 0x0001e2000c101906 */
[----:B--2---:R-:W-:-:S13]  /*1240*/  FSETP.GEU.AND P0, PT, R21, R0, PT ;  /* 0x000000001500720b */ /* 0x004fda0003f0e000 */
[----:B0-----:R-:W-:Y:S05]  /*1250*/  @P0 EXIT ;  /* 0x000000000000094d */ /* 0x001fea0003800000 */
[----:B------:R-:W2:Y:S04]  /*1260*/  LDG.E R4, desc[UR6][R2.64] ;  /* 0x0000000602047981 */ /* 0x000ea8000c1e1900 */
[----:B------:R-:W-:Y:S04]  /*1270*/  STG.E.64 desc[UR6][R2.64+0x90], R6 ;  /* 0x0000900602007986 */ /* 0x000fe8000c101b06 */
[----:B------:R-:W-:Y:S04]  /*1280*/  STG.E.64 desc[UR6][R2.64+0x98], R8 ;  /* 0x0000980802007986 */ /* 0x000fe8000c101b06 */
[----:B------:R-:W-:Y:S04]  /*1290*/  STG.E.64 desc[UR6][R2.64+0xa0], R10 ;  /* 0x0000a00a02007986 */ /* 0x000fe8000c101b06 */
[----:B------:R-:W-:Y:S04]  /*12a0*/  STG.E.64 desc[UR6][R2.64+0xa8], R12 ;  /* 0x0000a80c02007986 */ /* 0x000fe8000c101b06 */
[----:B------:R-:W-:Y:S04]  /*12b0*/  STG.E.64 desc[UR6][R2.64+0xb0], R14 ;  /* 0x0000b00e02007986 */ /* 0x000fe8000c101b06 */
[----:B------:R-:W-:Y:S04]  /*12c0*/  STG.E.64 desc[UR6][R2.64+0xb8], R16 ;  /* 0x0000b81002007986 */ /* 0x000fe8000c101b06 */
[----:B------:R-:W-:Y:S04]  /*12d0*/  STG.E.64 desc[UR6][R2.64+0xc0], R18 ;  /* 0x0000c01202007986 */ /* 0x000fe8000c101b06 */
[----:B------:R-:W-:Y:S04]  /*12e0*/  STG.E.64 desc[UR6][R2.64+0xc8], R20 ;  /* 0x0000c81402007986 */ /* 0x000fe8000c101b06 */
[----:B--2---:R-:W-:Y:S01]  /*12f0*/  STG.E.64 desc[UR6][R2.64+0x88], R4 ;  /* 0x0000880402007986 */ /* 0x004fe2000c101b06 */
[----:B------:R-:W-:Y:S05]  /*1300*/  EXIT ;  /* 0x000000000000794d */ /* 0x000fea0003800000 */
        .weak           $__internal_0_$__cuda_sm3x_div_rn_noftz_f32_slowpath
        .type           $__internal_0_$__cuda_sm3x_div_rn_noftz_f32_slowpath,@function
        .size           $__internal_0_$__cuda_sm3x_div_rn_noftz_f32_slowpath,(.L_x_150 - $__internal_0_$__cuda_sm3x_div_rn_noftz_f32_slowpath)
$__internal_0_$__cuda_sm3x_div_rn_noftz_f32_slowpath:
[----:B------:R-:W-:Y:S01]  /*1310*/  SHF.R.U32.HI R21, RZ, 0x17, R0 ;  /* 0x00000017ff157819 */ /* 0x000fe20000011600 */
[----:B------:R-:W-:Y:S04]  /*1320*/  BSSY.RECONVERGENT B0, `(.L_x_39) ;  /* 0x000005c000007945 */ /* 0x000fe80003800200 */
[----:B------:R-:W-:Y:S01]  /*1330*/  BSSY.RELIABLE B2, `(.L_x_40) ;  /* 0x000001a000027945 */ /* 0x000fe20003800100 */
[----:B------:R-:W-:Y:S02]  /*1340*/  MOV R23, R0 ;  /* 0x0000000000177202 */ /* 0x000fe40000000f00 */
[----:B------:R-:W-:-:S05]  /*1350*/  LOP3.LUT R26, R21, 0xff, RZ, 0xc0, !PT ;  /* 0x000000ff151a7812 */ /* 0x000fca00078ec0ff */
[----:B------:R-:W-:-:S05]  /*1360*/  VIADD R24, R26, 0xffffffff ;  /* 0xffffffff1a187836 */ /* 0x000fca0000000000 */
[----:B------:R-:W-:-:S13]  /*1370*/  ISETP.GT.U32.OR P0, PT, R24, 0xfd, !PT ;  /* 0x000000fd1800780c */ /* 0x000fda0007f04470 */
[----:B------:R-:W-:Y:S01]  /*1380*/  @!P0 MOV R21, RZ ;  /* 0x000000ff00158202 */ /* 0x000fe20000000f00 */
[----:B------:R-:W-:Y:S06]  /*1390*/  @!P0 BRA `(.L_x_41) ;  /* 0x00000000004c8947 */ /* 0x000fec0003800000 */
[----:B------:R-:W-:-:S13]  /*13a0*/  FSETP.GTU.FTZ.AND P0, PT, |R0|, +INF , PT ;  /* 0x7f8000000000780b */ /* 0x000fda0003f1c200 */
[----:B------:R-:W-:Y:S05]  /*13b0*/  @P0 BREAK.RELIABLE B2 ;  /* 0x0000000000020942 */ /* 0x000fea0003800100 */
[----:B------:R-:W-:Y:S05]  /*13c0*/  @P0 BRA `(.L_x_42) ;  /* 0x0000000400400947 */ /* 0x000fea0003800000 */
[----:B------:R-:W-:-:S05]  /*13d0*/  IMAD.MOV.U32 R22, RZ, RZ, 0x41200000 ;  /* 0x41200000ff167424 */ /* 0x000fca00078e00ff */
[----:B------:R-:W-:-:S13]  /*13e0*/  LOP3.LUT P0, RZ, R22, 0x7fffffff, R23, 0xc8, !PT ;  /* 0x7fffffff16ff7812 */ /* 0x000fda000780c817 */
[----:B------:R-:W-:Y:S05]  /*13f0*/  @!P0 BREAK.RELIABLE B2 ;  /* 0x0000000000028942 */ /* 0x000fea0003800100 */
[----:B------:R-:W-:Y:S05]  /*1400*/  @!P0 BRA `(.L_x_43) ;  /* 0x0000000400288947 */ /* 0x000fea0003800000 */
[----:B------:R-:W-:-:S13]  /*1410*/  LOP3.LUT P0, RZ, R23, 0x7fffffff, RZ, 0xc0, !PT ;  /* 0x7fffffff17ff7812 */ /* 0x000fda000780c0ff */
[----:B------:R-:W-:Y:S05]  /*1420*/  @!P0 BREAK.RELIABLE B2 ;  /* 0x0000000000028942 */ /* 0x000fea0003800100 */
[----:B------:R-:W-:Y:S05]  /*1430*/  @!P0 BRA `(.L_x_44) ;  /* 0x0000000400148947 */ /* 0x000fea0003800000 */
[----:B------:R-:W-:Y:S02]  /*1440*/  FSETP.NEU.FTZ.AND P1, PT, |R0|, +INF , PT ;  /* 0x7f8000000000780b */ /* 0x000fe40003f3d200 */
[----:B------:R-:W-:-:S04]  /*1450*/  LOP3.LUT P0, RZ, R22, 0x7fffffff, RZ, 0xc0, !PT ;  /* 0x7fffffff16ff7812 */ /* 0x000fc8000780c0ff */
[----:B------:R-:W-:-:S13]  /*1460*/  PLOP3.LUT P0, PT, P1, P0, PT, 0x2f, 0xf2 ;  /* 0x0000000000f2781c */ /* 0x000fda0000f00577 */
[----:B------:R-:W-:Y:S05]  /*1470*/  @P0 BREAK.RELIABLE B2 ;  /* 0x0000000000020942 */ /* 0x000fea0003800100 */
[----:B------:R-:W-:Y:S05]  /*1480*/  @P0 BRA `(.L_x_45) ;  /* 0x0000000000f40947 */ /* 0x000fea0003800000 */
[----:B------:R-:W-:-:S13]  /*1490*/  ISETP.GE.AND P0, PT, R24, RZ, PT ;  /* 0x000000ff1800720c */ /* 0x000fda0003f06270 */
[----:B------:R-:W-:Y:S01]  /*14a0*/  @P0 MOV R21, RZ ;  /* 0x000000ff00150202 */ /* 0x000fe20000000f00 */
[----:B------:R-:W-:Y:S01]  /*14b0*/  @!P0 FFMA R23, R0, 1.84467440737095516160e+19, RZ ;  /* 0x5f80000000178823 */ /* 0x000fe200000000ff */
[----:B------:R-:W-:-:S07]  /*14c0*/  @!P0 MOV R21, 0xffffffc0 ;  /* 0xffffffc000158802 */ /* 0x000fce0000000f00 */
.L_x_41:
[----:B------:R-:W-:Y:S05]  /*14d0*/  BSYNC.RELIABLE B2 ;  /* 0x0000000000027941 */ /* 0x000fea0003800100 */
.L_x_40:
[----:B------:R-:W-:Y:S01]  /*14e0*/  UMOV UR4, 0x41200000 ;  /* 0x4120000000047882 */ /* 0x000fe20000000000 */
[----:B------:R-:W-:Y:S01]  /*14f0*/  VIADD R22, R26, 0xffffff81 ;  /* 0xffffff811a167836 */ /* 0x000fe20000000000 */
[----:B------:R-:W-:Y:S01]  /*1500*/  UIADD3 UR4, UPT, UPT, UR4, -0x1800000, URZ ;  /* 0xfe80000004047890 */ /* 0x000fe2000fffe0ff */
[----:B------:R-:W-:Y:S02]  /*1510*/  BSSY.RECONVERGENT B2, `(.L_x_46) ;  /* 0x0000033000027945 */ /* 0x000fe40003800200 */
[----:B------:R-:W-:Y:S01]  /*1520*/  IMAD R0, R22, -0x800000, R23 ;  /* 0xff80000016007824 */ /* 0x000fe200078e0217 */
[----:B------:R-:W-:Y:S02]  /*1530*/  IADD3 R22, PT, PT, R21, -0x3, R22 ;  /* 0xfffffffd15167810 */ /* 0x000fe40007ffe016 */
[----:B------:R-:W-:-:S03]  /*1540*/  FADD.FTZ R25, -RZ, -UR4 ;  /* 0x80000004ff197e21 */ /* 0x000fc60008010100 */
[----:B------:R-:W0:Y:S02]  /*1550*/  MUFU.RCP R24, UR4 ;  /* 0x0000000400187d08 */ /* 0x000e240008001000 */
[----:B0-----:R-:W-:-:S04]  /*1560*/  FFMA R27, R24, R25, 1 ;  /* 0x3f800000181b7423 */ /* 0x001fc80000000019 */
[----:B------:R-:W-:-:S04]  /*1570*/  FFMA R23, R24, R27, R24 ;  /* 0x0000001b18177223 */ /* 0x000fc80000000018 */
[----:B------:R-:W-:-:S04]  /*1580*/  FFMA R24, R0, R23, RZ ;  /* 0x0000001700187223 */ /* 0x000fc800000000ff */
[----:B------:R-:W-:-:S04]  /*1590*/  FFMA R26, R25, R24, R0 ;  /* 0x00000018191a7223 */ /* 0x000fc80000000000 */
[----:B------:R-:W-:-:S04]  /*15a0*/  FFMA R24, R23, R26, R24 ;  /* 0x0000001a17187223 */ /* 0x000fc80000000018 */
[----:B------:R-:W-:-:S04]  /*15b0*/  FFMA R25, R25, R24, R0 ;  /* 0x0000001819197223 */ /* 0x000fc80000000000 */
[----:B------:R-:W-:-:S05]  /*15c0*/  FFMA R0, R23, R25, R24 ;  /* 0x0000001917007223 */ /* 0x000fca0000000018 */
[----:B------:R-:W-:-:S04]  /*15d0*/  SHF.R.U32.HI R26, RZ, 0x17, R0 ;  /* 0x00000017ff1a7819 */ /* 0x000fc80000011600 */
[----:B------:R-:W-:-:S04]  /*15e0*/  LOP3.LUT R21, R26, 0xff, RZ, 0xc0, !PT ;  /* 0x000000ff1a157812 */ /* 0x000fc800078ec0ff */
[----:B------:R-:W-:-:S04]  /*15f0*/  IADD3 R21, PT, PT, R21, R22, RZ ;  /* 0x0000001615157210 */ /* 0x000fc80007ffe0ff */
[----:B------:R-:W-:-:S04]  /*1600*/  IADD3 R26, PT, PT, R21, -0x1, RZ ;  /* 0xffffffff151a7810 */ /* 0x000fc80007ffe0ff */
[----:B------:R-:W-:-:S13]  /*1610*/  ISETP.GE.U32.AND P0, PT, R26, 0xfe, PT ;  /* 0x000000fe1a00780c */ /* 0x000fda0003f06070 */
[----:B------:R-:W-:Y:S05]  /*1620*/  @!P0 BRA `(.L_x_47) ;  /* 0x0000000000808947 */ /* 0x000fea0003800000 */
[----:B------:R-:W-:-:S13]  /*1630*/  ISETP.GT.AND P0, PT, R21, 0xfe, PT ;  /* 0x000000fe1500780c */ /* 0x000fda0003f04270 */
[----:B------:R-:W-:Y:S05]  /*1640*/  @P0 BRA `(.L_x_48) ;  /* 0x00000000006c0947 */ /* 0x000fea0003800000 */
[----:B------:R-:W-:-:S13]  /*1650*/  ISETP.GE.AND P0, PT, R21, 0x1, PT ;  /* 0x000000011500780c */ /* 0x000fda0003f06270 */
[----:B------:R-:W-:Y:S05]  /*1660*/  @P0 BRA `(.L_x_49) ;  /* 0x0000000000740947 */ /* 0x000fea0003800000 */
[----:B------:R-:W-:Y:S02]  /*1670*/  ISETP.GE.AND P0, PT, R21, -0x18, PT ;  /* 0xffffffe81500780c */ /* 0x000fe40003f06270 */
[----:B------:R-:W-:-:S11]  /*1680*/  LOP3.LUT R0, R0, 0x80000000, RZ, 0xc0, !PT ;  /* 0x8000000000007812 */ /* 0x000fd600078ec0ff */
[----:B------:R-:W-:Y:S05]  /*1690*/  @!P0 BRA `(.L_x_49) ;  /* 0x0000000000688947 */ /* 0x000fea0003800000 */
[-CC-:B------:R-:W-:Y:S01]  /*16a0*/  FFMA.RZ R22, R23, R25.reuse, R24.reuse ;  /* 0x0000001917167223 */ /* 0x180fe2000000c018 */
[C---:B------:R-:W-:Y:S02]  /*16b0*/  ISETP.NE.AND P2, PT, R21.reuse, RZ, PT ;  /* 0x000000ff1500720c */ /* 0x040fe40003f45270 */
[----:B------:R-:W-:Y:S02]  /*16c0*/  ISETP.NE.AND P1, PT, R21, RZ, PT ;  /* 0x000000ff1500720c */ /* 0x000fe40003f25270 */
[----:B------:R-:W-:Y:S01]  /*16d0*/  LOP3.LUT R26, R22, 0x7fffff, RZ, 0xc0, !PT ;  /* 0x007fffff161a7812 */ /* 0x000fe200078ec0ff */
[CCC-:B------:R-:W-:Y:S01]  /*16e0*/  FFMA.RP R22, R23.reuse, R25.reuse, R24.reuse ;  /* 0x0000001917167223 */ /* 0x1c0fe20000008018 */
[----:B------:R-:W-:Y:S01]  /*16f0*/  FFMA.RM R23, R23, R25, R24 ;  /* 0x0000001917177223 */ /* 0x000fe20000004018 */
[C---:B------:R-:W-:Y:S01]  /*1700*/  VIADD R25, R21.reuse, 0x20 ;  /* 0x0000002015197836 */ /* 0x040fe20000000000 */
[----:B------:R-:W-:Y:S02]  /*1710*/  LOP3.LUT R26, R26, 0x800000, RZ, 0xfc, !PT ;  /* 0x008000001a1a7812 */ /* 0x000fe400078efcff */
[----:B------:R-:W-:-:S02]  /*1720*/  IADD3 R21, PT, PT, -R21, RZ, RZ ;  /* 0x000000ff15157210 */ /* 0x000fc40007ffe1ff */
[----:B------:R-:W-:Y:S02]  /*1730*/  SHF.L.U32 R25, R26, R25, RZ ;  /* 0x000000191a197219 */ /* 0x000fe400000006ff */
[----:B------:R-:W-:Y:S02]  /*1740*/  FSETP.NEU.FTZ.AND P0, PT, R22, R23, PT ;  /* 0x000000171600720b */ /* 0x000fe40003f1d000 */
[----:B------:R-:W-:Y:S02]  /*1750*/  SEL R21, R21, RZ, P2 ;  /* 0x000000ff15157207 */ /* 0x000fe40001000000 */
[----:B------:R-:W-:Y:S02]  /*1760*/  ISETP.NE.AND P1, PT, R25, RZ, P1 ;  /* 0x000000ff1900720c */ /* 0x000fe40000f25270 */
[----:B------:R-:W-:Y:S02]  /*1770*/  SHF.R.U32.HI R21, RZ, R21, R26 ;  /* 0x00000015ff157219 */ /* 0x000fe4000001161a */
[----:B------:R-:W-:-:S02]  /*1780*/  PLOP3.LUT P0, PT, P0, P1, PT, 0xf8, 0x8f ;  /* 0x00000000008f781c */ /* 0x000fc40000703f70 */
[----:B------:R-:W-:Y:S02]  /*1790*/  SHF.R.U32.HI R23, RZ, 0x1, R21 ;  /* 0x00000001ff177819 */ /* 0x000fe40000011615 */
[----:B------:R-:W-:-:S04]  /*17a0*/  SEL R22, RZ, 0x1, !P0 ;  /* 0x00000001ff167807 */ /* 0x000fc80004000000 */
[----:B------:R-:W-:-:S04]  /*17b0*/  LOP3.LUT R22, R22, 0x1, R23, 0xf8, !PT ;  /* 0x0000000116167812 */ /* 0x000fc800078ef817 */
[----:B------:R-:W-:-:S04]  /*17c0*/  LOP3.LUT R22, R22, R21, RZ, 0xc0, !PT ;  /* 0x0000001516167212 */ /* 0x000fc800078ec0ff */
[----:B------:R-:W-:-:S04]  /*17d0*/  IADD3 R23, PT, PT, R23, R22, RZ ;  /* 0x0000001617177210 */ /* 0x000fc80007ffe0ff */
[----:B------:R-:W-:Y:S01]  /*17e0*/  LOP3.LUT R0, R23, R0, RZ, 0xfc, !PT ;  /* 0x0000000017007212 */ /* 0x000fe200078efcff */
[----:B------:R-:W-:Y:S06]  /*17f0*/  BRA `(.L_x_49) ;  /* 0x0000000000107947 */ /* 0x000fec0003800000 */
.L_x_48:
[----:B------:R-:W-:-:S04]  /*1800*/  LOP3.LUT R0, R0, 0x80000000, RZ, 0xc0, !PT ;  /* 0x8000000000007812 */ /* 0x000fc800078ec0ff */
[----:B------:R-:W-:Y:S01]  /*1810*/  LOP3.LUT R0, R0, 0x7f800000, RZ, 0xfc, !PT ;  /* 0x7f80000000007812 */ /* 0x000fe200078efcff */
[----:B------:R-:W-:Y:S06]  /*1820*/  BRA `(.L_x_49) ;  /* 0x0000000000047947 */ /* 0x000fec0003800000 */
.L_x_47:
[----:B------:R-:W-:-:S07]  /*1830*/  IMAD R0, R22, 0x800000, R0 ;  /* 0x0080000016007824 */ /* 0x000fce00078e0200 */
.L_x_49:
[----:B------:R-:W-:Y:S05]  /*1840*/  BSYNC.RECONVERGENT B2 ;  /* 0x0000000000027941 */ /* 0x000fea0003800200 */
.L_x_46:
[----:B------:R-:W-:Y:S05]  /*1850*/  BRA `(.L_x_50) ;  /* 0x0000000000207947 */ /* 0x000fea0003800000 */
.L_x_45:
[----:B------:R-:W-:-:S04]  /*1860*/  LOP3.LUT R0, R22, 0x80000000, R23, 0x48, !PT ;  /* 0x8000000016007812 */ /* 0x000fc800078e4817 */
[----:B------:R-:W-:Y:S01]  /*1870*/  LOP3.LUT R0, R0, 0x7f800000, RZ, 0xfc, !PT ;  /* 0x7f80000000007812 */ /* 0x000fe200078efcff */
[----:B------:R-:W-:Y:S06]  /*1880*/  BRA `(.L_x_50) ;  /* 0x0000000000147947 */ /* 0x000fec0003800000 */
.L_x_44:
[----:B------:R-:W-:Y:S01]  /*1890*/  LOP3.LUT R0, R22, 0x80000000, R23, 0x48, !PT ;  /* 0x8000000016007812 */ /* 0x000fe200078e4817 */
[----:B------:R-:W-:Y:S06]  /*18a0*/  BRA `(.L_x_50) ;  /* 0x00000000000c7947 */ /* 0x000fec0003800000 */
.L_x_43:
[----:B------:R-:W0:Y:S01]  /*18b0*/  MUFU.RSQ R0, -QNAN ;  /* 0xffc0000000007908 */ /* 0x000e220000001400 */
[----:B------:R-:W-:Y:S05]  /*18c0*/  BRA `(.L_x_50) ;  /* 0x0000000000047947 */ /* 0x000fea0003800000 */
.L_x_42:
[----:B------:R-:W-:-:S07]  /*18d0*/  FADD.FTZ R0, R0, 10 ;  /* 0x4120000000007421 */ /* 0x000fce0000010000 */
.L_x_50:
[----:B------:R-:W-:Y:S05]  /*18e0*/  BSYNC.RECONVERGENT B0 ;  /* 0x0000000000007941 */ /* 0x000fea0003800200 */
.L_x_39:
[----:B------:R-:W-:Y:S01]  /*18f0*/  HFMA2 R23, -RZ, RZ, 0, 0 ;  /* 0x00000000ff177431 */ /* 0x000fe200000001ff */
[----:B------:R-:W-:-:S04]  /*1900*/  MOV R22, R4 ;  /* 0x0000000400167202 */ /* 0x000fc80000000f00 */
[----:B0-----:R-:W-:Y:S05]  /*1910*/  RET.REL.NODEC R22 `(_Z7new_posP14ParticleSystem) ;  /* 0xffffffe416b87950 */ /* 0x001fea0003c3ffff */
.L_x_51:
        /* <DEDUP_REMOVED lines=14> */
.L_x_150:


//--------------------- .text._Z7new_velP14ParticleSystem --------------------------
	.section	.text._Z7new_velP14ParticleSystem,"ax",@progbits
	.align	128
        .global         _Z7new_velP14ParticleSystem
        .type           _Z7new_velP14ParticleSystem,@function
        .size           _Z7new_velP14ParticleSystem,(.L_x_155 - _Z7new_velP14ParticleSystem)
        .other          _Z7new_velP14ParticleSystem,@"STO_CUDA_ENTRY STV_DEFAULT"
_Z7new_velP14ParticleSystem:
.text._Z7new_velP14ParticleSystem:
        /* <DEDUP_REMOVED lines=12> */
[----:B------:R-:W2:Y:S01]  /*00c0*/  LDG.E.64 R14, desc[UR6][R4.64+0xd8] ;  /* 0x0000d806040e7981 */ /* 0x000ea2000c1e1b00 */
[----:B------:R-:W-:Y:S01]  /*00d0*/  HFMA2 R11, -RZ, RZ, 0, 0 ;  /* 0x00000000ff0b7431 */ /* 0x000fe200000001ff */
[----:B------:R-:W-:Y:S01]  /*00e0*/  UMOV UR4, URZ ;  /* 0x000000ff00047c82 */ /* 0x000fe20008000000 */
[----:B------:R-:W-:Y:S01]  /*00f0*/  HFMA2 R13, -RZ, RZ, 0, 0 ;  /* 0x00000000ff0d7431 */ /* 0x000fe200000001ff */
[----:B------:R-:W3:Y:S04]  /*0100*/  LDG.E R18, desc[UR6][R4.64+0x8c] ;  /* 0x00008c0604127981 */ /* 0x000ee8000c1e1900 */
[----:B------:R0:W5:Y:S04]  /*0110*/  LDG.E R9, desc[UR6][R4.64+0x90] ;  /* 0x0000900604097981 */ /* 0x000168000c1e1900 */
[----:B------:R0:W5:Y:S01]  /*0120*/  LDG.E R8, desc[UR6][R4.64+0x4c] ;  /* 0x00004c0604087981 */ /* 0x000162000c1e1900 */
[----:B--2---:R-:W-:-:S05]  /*0130*/  MOV R10, R15 ;  /* 0x0000000f000a7202 */ /* 0x004fca0000000f00 */
[----:B------:R-:W-:-:S05]  /*0140*/  IMAD.WIDE.U32 R10, R14, -0x147e5, R10 ;  /* 0xfffeb81b0e0a7825 */ /* 0x000fca00078e000a */
[----:B------:R-:W-:Y:S02]  /*0150*/  IADD3 R12, PT, PT, R11, UR4, RZ ;  /* 0x000000040b0c7c10 */ /* 0x000fe4000fffe0ff */
[----:B------:R-:W2:Y:S03]  /*0160*/  LDG.E R11, desc[UR6][R4.64+0x48] ;  /* 0x00004806040b7981 */ /* 0x000ea6000c1e1900 */
[----:B------:R-:W-:Y:S02]  /*0170*/  IMAD.WIDE.U32 R6, R10, -0x147e5, R12 ;  /* 0xfffeb81b0a067825 */ /* 0x000fe400078e000c */
[----:B------:R-:W3:Y:S03]  /*0180*/  LDG.E R13, desc[UR6][R4.64+0x4] ;  /* 0x00000406040d7981 */ /* 0x000ee6000c1e1900 */
[----:B------:R-:W-:-:S02]  /*0190*/  IADD3 R17, PT, PT, R7, UR4, RZ ;  /* 0x0000000407117c10 */ /* 0x000fc4000fffe0ff */
[----:B------:R-:W-:Y:S02]  /*01a0*/  MOV R16, R6 ;  /* 0x0000000600107202 */ /* 0x000fe40000000f00 */
[----:B------:R0:W5:Y:S04]  /*01b0*/  LDG.E R6, desc[UR6][R4.64+0x8] ;  /* 0x0000080604067981 */ /* 0x000168000c1e1900 */
[----:B------:R0:W-:Y:S04]  /*01c0*/  STG.E.64 desc[UR6][R4.64+0xd8], R16 ;  /* 0x0000d81004007986 */ /* 0x0001e8000c101b06 */
[----:B------:R-:W4:Y:S01]  /*01d0*/  LDG.E R20, desc[UR6][R2.64+0x50] ;  /* 0x0000500602147981 */ /* 0x000f22000c1e1900 */
[----:B------:R-:W-:-:S04]  /*01e0*/  LOP3.LUT R0, R15, R14, RZ, 0x3c, !PT ;  /* 0x0000000e0f007212 */ /* 0x000fc800078e3cff */
[----:B------:R-:W-:Y:S02]  /*01f0*/  I2FP.F32.U32 R0, R0 ;  /* 0x0000000000007245 */ /* 0x000fe40000201000 */
[----:B------:R-:W-:-:S03]  /*0200*/  LOP3.LUT R12, R12, R10, RZ, 0x3c, !PT ;  /* 0x0000000a0c0c7212 */ /* 0x000fc600078e3cff */
[----:B------:R-:W-:-:S04]  /*0210*/  FFMA R0, R0, 2.3283064365386962891e-10, RZ ;  /* 0x2f80000000007823 */ /* 0x000fc800000000ff */
[----:B------:R-:W-:Y:S01]  /*0220*/  FADD R7, R0, R0 ;  /* 0x0000000000077221 */ /* 0x000fe20000000000 */
[----:B------:R-:W-:-:S05]  /*0230*/  I2FP.F32.U32 R0, R12 ;  /* 0x0000000c00007245 */ /* 0x000fca0000201000 */
[----:B------:R-:W-:-:S04]  /*0240*/  FFMA R0, R0, 2.3283064365386962891e-10, RZ ;  /* 0x2f80000000007823 */ /* 0x000fc800000000ff */
[----:B------:R-:W-:Y:S01]  /*0250*/  FADD R0, R0, R0 ;  /* 0x0000000000007221 */ /* 0x000fe20000000000 */
[----:B------:R-:W-:Y:S01]  /*0260*/  UMOV UR4, 0xcccccccd ;  /* 0xcccccccd00047882 */ /* 0x000fe20000000000 */
[----:B------:R-:W-:Y:S01]  /*0270*/  UMOV UR5, 0x3feccccc ;  /* 0x3feccccc00057882 */ /* 0x000fe20000000000 */
[----:B------:R-:W-:Y:S01]  /*0280*/  BSSY.RECONVERGENT B0, `(.L_x_52) ;  /* 0x0000013000007945 */ /* 0x000fe20003800200 */
[----:B---3--:R-:W-:-:S04]  /*0290*/  FADD R18, R18, -R13 ;  /* 0x8000000d12127221 */ /* 0x008fc80000000000 */
[----:B------:R-:W-:Y:S01]  /*02a0*/  FMUL R12, R7, R18 ;  /* 0x00000012070c7220 */ /* 0x000fe20000400000 */
[----:B--2---:R-:W-:Y:S01]  /*02b0*/  F2F.F64.F32 R10, R11 ;  /* 0x0000000b000a7310 */ /* 0x004fe20000201800 */
[----:B----4-:R-:W-:-:S07]  /*02c0*/  FADD R15, -R13, R20 ;  /* 0x000000140d0f7221 */ /* 0x010fce0000000100 */
[----:B------:R-:W1:Y:S01]  /*02d0*/  F2F.F64.F32 R12, R12 ;  /* 0x0000000c000c7310 */ /* 0x000e620000201800 */
[----:B------:R-:W-:-:S07]  /*02e0*/  FMUL R15, R0, R15 ;  /* 0x0000000f000f7220 */ /* 0x000fce0000400000 */
[----:B------:R-:W2:Y:S01]  /*02f0*/  F2F.F64.F32 R14, R15 ;  /* 0x0000000f000e7310 */ /* 0x000ea20000201800 */
[----:B-1----:R-:W-:-:S08]  /*0300*/  DFMA R10, R10, UR4, R12 ;  /* 0x000000040a0a7c2b */ /* 0x002fd0000800000c */
[----:B--2---:R-:W-:-:S10]  /*0310*/  DADD R10, R10, R14 ;  /* 0x000000000a0a7229 */ /* 0x004fd4000000000e */
[----:B------:R-:W1:Y:S02]  /*0320*/  F2F.F32.F64 R11, R10 ;  /* 0x0000000a000b7310 */ /* 0x000e640000301000 */
[----:B-1----:R-:W-:Y:S01]  /*0330*/  FSETP.GT.AND P0, PT, R11, 2, PT ;  /* 0x400000000b00780b */ /* 0x002fe20003f04000 */
[----:B------:R0:W-:-:S12]  /*0340*/  STG.E desc[UR6][R4.64+0x48], R11 ;  /* 0x0000480b04007986 */ /* 0x0001d8000c101906 */
[----:B------:R-:W-:-:S05]  /*0350*/  @P0 MOV R13, 0x40000000 ;  /* 0x40000000000d0802 */ /* 0x000fca0000000f00 */
[----:B------:R0:W-:Y:S01]  /*0360*/  @P0 STG.E desc[UR6][R4.64+0x48], R13 ;  /* 0x0000480d04000986 */ /* 0x0001e2000c101906 */
[----:B------:R-:W-:Y:S05]  /*0370*/  @P0 BRA `(.L_x_53) ;  /* 0x00000000000c0947 */ /* 0x000fea0003800000 */
[----:B------:R-:W-:-:S13]  /*0380*/  FSETP.GEU.AND P0, PT, R11, -2, PT ;  /* 0xc00000000b00780b */ /* 0x000fda0003f0e000 */
[----:B0-----:R-:W-:-:S05]  /*0390*/  @!P0 MOV R11, 0xc0000000 ;  /* 0xc0000000000b8802 */ /* 0x001fca0000000f00 */
[----:B------:R1:W-:Y:S02]  /*03a0*/  @!P0 STG.E desc[UR6][R4.64+0x48], R11 ;  /* 0x0000480b04008986 */ /* 0x0003e4000c101906 */
.L_x_53:
[----:B------:R-:W-:Y:S05]  /*03b0*/  BSYNC.RECONVERGENT B0 ;  /* 0x0000000000007941 */ /* 0x000fea0003800200 */
.L_x_52:
[----:B0-----:R-:W2:Y:S01]  /*03c0*/  LDG.E R13, desc[UR6][R2.64+0x54] ;  /* 0x00005406020d7981 */ /* 0x001ea2000c1e1900 */
[----:B-----5:R-:W-:Y:S01]  /*03d0*/  FADD R10, R9, -R6 ;  /* 0x80000006090a7221 */ /* 0x020fe20000000000 */
[----:B------:R-:W-:Y:S01]  /*03e0*/  BSSY.RECONVERGENT B0, `(.L_x_54) ;  /* 0x0000014000007945 */ /* 0x000fe20003800200 */
[----:B------:R-:W-:Y:S02]  /*03f0*/  F2F.F64.F32 R8, R8 ;  /* 0x0000000800087310 */ /* 0x000fe40000201800 */
[----:B------:R-:W-:-:S06]  /*0400*/  FMUL R14, R7, R10 ;  /* 0x0000000a070e7220 */ /* 0x000fcc0000400000 */
[----:B-1----:R-:W0:Y:S02]  /*0410*/  F2F.F64.F32 R10, R14 ;  /* 0x0000000e000a7310 */ /* 0x002e240000201800 */
[----:B0-----:R-:W-:Y:S01]  /*0420*/  DFMA R10, R8, UR4, R10 ;  /* 0x00000004080a7c2b */ /* 0x001fe2000800000a */
[----:B--2---:R-:W-:-:S04]  /*0430*/  FADD R13, -R6, R13 ;  /* 0x0000000d060d7221 */ /* 0x004fc80000000100 */
[----:B------:R-:W-:-:S06]  /*0440*/  FMUL R13, R0, R13 ;  /* 0x0000000d000d7220 */ /* 0x000fcc0000400000 */
[----:B------:R-:W0:Y:S02]  /*0450*/  F2F.F64.F32 R12, R13 ;  /* 0x0000000d000c7310 */ /* 0x000e240000201800 */
[----:B0-----:R-:W-:-:S10]  /*0460*/  DADD R10, R10, R12 ;  /* 0x000000000a0a7229 */ /* 0x001fd4000000000c */
[----:B------:R-:W0:Y:S02]  /*0470*/  F2F.F32.F64 R11, R10 ;  /* 0x0000000a000b7310 */ /* 0x000e240000301000 */
[----:B0-----:R0:W-:Y:S01]  /*0480*/  STG.E desc[UR6][R4.64+0x4c], R11 ;  /* 0x00004c0b04007986 */ /* 0x0011e2000c101906 */
[----:B------:R-:W-:-:S13]  /*0490*/  FSETP.GT.AND P0, PT, R11, 2, PT ;  /* 0x400000000b00780b */ /* 0x000fda0003f04000 */
[----:B0-----:R-:W-:Y:S05]  /*04a0*/  @P0 BRA `(.L_x_55) ;  /* 0x0000000000140947 */ /* 0x001fea0003800000 */
[----:B------:R-:W-:-:S13]  /*04b0*/  FSETP.GEU.AND P0, PT, R11, -2, PT ;  /* 0xc00000000b00780b */ /* 0x000fda0003f0e000 */
[----:B------:R-:W-:Y:S05]  /*04c0*/  @P0 BRA `(.L_x_56) ;  /* 0x0000000000140947 */ /* 0x000fea0003800000 */
[----:B------:R-:W-:-:S05]  /*04d0*/  MOV R9, 0xc0000000 ;  /* 0xc000000000097802 */ /* 0x000fca0000000f00 */
[----:B------:R1:W-:Y:S01]  /*04e0*/  STG.E desc[UR6][R4.64+0x4c], R9 ;  /* 0x00004c0904007986 */ /* 0x0003e2000c101906 */
[----:B------:R-:W-:Y:S05]  /*04f0*/  BRA `(.L_x_56) ;  /* 0x0000000000087947 */ /* 0x000fea0003800000 */
.L_x_55:
[----:B------:R-:W-:-:S05]  /*0500*/  MOV R9, 0x40000000 ;  /* 0x4000000000097802 */ /* 0x000fca0000000f00 */
[----:B------:R0:W-:Y:S02]  /*0510*/  STG.E desc[UR6][R4.64+0x4c], R9 ;  /* 0x00004c0904007986 */ /* 0x0001e4000c101906 */
.L_x_56:
[----:B------:R-:W-:Y:S05]  /*0520*/  BSYNC.RECONVERGENT B0 ;  /* 0x0000000000007941 */ /* 0x000fea0003800200 */
.L_x_54:
[----:B------:R-:W2:Y:S04]  /*0530*/  LDG.E R6, desc[UR6][R4.64+0x94] ;  /* 0x0000940604067981 */ /* 0x000ea8000c1e1900 */
[----:B------:R-:W2:Y:S04]  /*0540*/  LDG.E R11, desc[UR6][R4.64+0xc] ;  /* 0x00000c06040b7981 */ /* 0x000ea8000c1e1900 */
[----:B------:R-:W3:Y:S04]  /*0550*/  LDG.E R10, desc[UR6][R2.64+0x58] ;  /* 0x00005806020a7981 */ /* 0x000ee8000c1e1900 */
[----:B------:R-:W0:Y:S01]  /*0560*/  LDG.E R14, desc[UR6][R4.64+0x50] ;  /* 0x00005006040e7981 */ /* 0x000e22000c1e1900 */
[----:B------:R-:W-:Y:S01]  /*0570*/  BSSY.RECONVERGENT B0, `(.L_x_57) ;  /* 0x0000015000007945 */ /* 0x000fe20003800200 */
[----:B--2---:R-:W-:-:S04]  /*0580*/  FADD R6, R6, -R11 ;  /* 0x8000000b06067221 */ /* 0x004fc80000000000 */
[----:B------:R-:W-:Y:S01]  /*0590*/  FMUL R6, R7, R6 ;  /* 0x0000000607067220 */ /* 0x000fe20000400000 */
[----:B---3--:R-:W-:Y:S01]  /*05a0*/  FADD R13, -R11, R10 ;  /* 0x0000000a0b0d7221 */ /* 0x008fe20000000100 */
[----:B01----:R-:W-:Y:S03]  /*05b0*/  F2F.F64.F32 R8, R14 ;  /* 0x0000000e00087310 */ /* 0x003fe60000201800 */
[----:B------:R-:W-:-:S05]  /*05c0*/  FMUL R13, R0, R13 ;  /* 0x0000000d000d7220 */ /* 0x000fca0000400000 */
[----:B------:R-:W0:Y:S08]  /*05d0*/  F2F.F64.F32 R10, R6 ;  /* 0x00000006000a7310 */ /* 0x000e300000201800 */
[----:B------:R-:W1:Y:S01]  /*05e0*/  F2F.F64.F32 R12, R13 ;  /* 0x0000000d000c7310 */ /* 0x000e620000201800 */
[----:B0-----:R-:W-:-:S08]  /*05f0*/  DFMA R8, R8, UR4, R10 ;  /* 0x0000000408087c2b */ /* 0x001fd0000800000a */
[----:B-1----:R-:W-:-:S10]  /*0600*/  DADD R8, R8, R12 ;  /* 0x0000000008087229 */ /* 0x002fd4000000000c */
        /* <DEDUP_REMOVED lines=9> */
.L_x_58:
[----:B------:R-:W-:-:S05]  /*06a0*/  MOV R9, 0x40000000 ;  /* 0x4000000000097802 */ /* 0x000fca0000000f00 */
[----:B------:R1:W-:Y:S02]  /*06b0*/  STG.E desc[UR6][R4.64+0x50], R9 ;  /* 0x0000500904007986 */ /* 0x0003e4000c101906 */
.L_x_59:
[----:B------:R-:W-:Y:S05]  /*06c0*/  BSYNC.RECONVERGENT B0 ;  /* 0x0000000000007941 */ /* 0x000fea0003800200 */
.L_x_57:
        /* <DEDUP_REMOVED lines=23> */
.L_x_61:
[----:B------:R-:W-:-:S05]  /*0840*/  MOV R9, 0x40000000 ;  /* 0x4000000000097802 */ /* 0x000fca0000000f00 */
[----:B------:R0:W-:Y:S02]  /*0850*/  STG.E desc[UR6][R4.64+0x54], R9 ;  /* 0x0000540904007986 */ /* 0x0001e4000c101906 */
.L_x_62:
[----:B------:R-:W-:Y:S05]  /*0860*/  BSYNC.RECONVERGENT B0 ;  /* 0x0000000000007941 */ /* 0x000fea0003800200 */
.L_x_60:
        /* <DEDUP_REMOVED lines=23> */
.L_x_64:
[----:B------:R-:W-:-:S05]  /*09e0*/  MOV R9, 0x40000000 ;  /* 0x4000000000097802 */ /* 0x000fca0000000f00 */
[----:B------:R0:W-:Y:S02]  /*09f0*/  STG.E desc[UR6][R4.64+0x58], R9 ;  /* 0x0000580904007986 */ /* 0x0001e4000c101906 */
.L_x_65:
[----:B------:R-:W-:Y:S05]  /*0a00*/  BSYNC.RECONVERGENT B0 ;  /* 0x0000000000007941 */ /* 0x000fea0003800200 */
.L_x_63:
        /* <DEDUP_REMOVED lines=23> */
.L_x_67:
[----:B------:R-:W-:-:S05]  /*0b80*/  MOV R9, 0x40000000 ;  /* 0x4000000000097802 */ /* 0x000fca0000000f00 */
[----:B------:R0:W-:Y:S02]  /*0b90*/  STG.E desc[UR6][R4.64+0x5c], R9 ;  /* 0x00005c0904007986 */ /* 0x0001e4000c101906 */
.L_x_68:
[----:B------:R-:W-:Y:S05]  /*0ba0*/  BSYNC.RECONVERGENT B0 ;  /* 0x0000000000007941 */ /* 0x000fea0003800200 */
.L_x_66:
        /* <DEDUP_REMOVED lines=23> */
.L_x_70:
[----:B------:R-:W-:-:S05]  /*0d20*/  MOV R9, 0x40000000 ;  /* 0x4000000000097802 */ /* 0x000fca0000000f00 */
[----:B------:R0:W-:Y:S02]  /*0d30*/  STG.E desc[UR6][R4.64+0x60], R9 ;  /* 0x0000600904007986 */ /* 0x0001e4000c101906 */
.L_x_71:
[----:B------:R-:W-:Y:S05]  /*0d40*/  BSYNC.RECONVERGENT B0 ;  /* 0x0000000000007941 */ /* 0x000fea0003800200 */
.L_x_69:
        /* <DEDUP_REMOVED lines=23> */
.L_x_73:
[----:B------:R-:W-:-:S05]  /*0ec0*/  MOV R9, 0x40000000 ;  /* 0x4000000000097802 */ /* 0x000fca0000000f00 */
[----:B------:R1:W-:Y:S02]  /*0ed0*/  STG.E desc[UR6][R4.64+0x64], R9 ;  /* 0x0000640904007986 */ /* 0x0003e4000c101906 */
.L_x_74:
[----:B------:R-:W-:Y:S05]  /*0ee0*/  BSYNC.RECONVERGENT B0 ;  /* 0x0000000000007941 */ /* 0x000fea0003800200 */
.L_x_72:
        /* <DEDUP_REMOVED lines=23> */
.L_x_76:
[----:B------:R-:W-:-:S05]  /*1060*/  MOV R9, 0x40000000 ;  /* 0x4000000000097802 */ /* 0x000fca0000000f00 */
[----:B------:R0:W-:Y:S02]  /*1070*/  STG.E desc[UR6][R4.64+0x68], R9 ;  /* 0x0000680904007986 */ /* 0x0001e4000c101906 */
.L_x_77:
[----:B------:R-:W-:Y:S05]  /*1080*/  BSYNC.RECONVERGENT B0 ;  /* 0x0000000000007941 */ /* 0x000fea0003800200 */
.L_x_75:
        /* <DEDUP_REMOVED lines=23> */
.L_x_79:
[----:B------:R-:W-:-:S05]  /*1200*/  MOV R9, 0x40000000 ;  /* 0x4000000000097802 */ /* 0x000fca0000000f00 */
[----:B------:R0:W-:Y:S02]  /*1210*/  STG.E desc[UR6][R4.64+0x6c], R9 ;  /* 0x00006c0904007986 */ /* 0x0001e4000c101906 */
.L_x_80:
[----:B------:R-:W-:Y:S05]  /*1220*/  BSYNC.RECONVERGENT B0 ;  /* 0x0000000000007941 */ /* 0x000fea0003800200 */
.L_x_78:
        /* <DEDUP_REMOVED lines=23> */
.L_x_82:
[----:B------:R-:W-:-:S05]  /*13a0*/  MOV R9, 0x40000000 ;  /* 0x4000000000097802 */ /* 0x000fca0000000f00 */
[----:B------:R1:W-:Y:S02]  /*13b0*/  STG.E desc[UR6][R4.64+0x70], R9 ;  /* 0x0000700904007986 */ /* 0x0003e4000c101906 */
.L_x_83:
[----:B------:R-:W-:Y:S05]  /*13c0*/  BSYNC.RECONVERGENT B0 ;  /* 0x0000000000007941 */ /* 0x000fea0003800200 */
.L_x_81:
        /* <DEDUP_REMOVED lines=23> */
.L_x_85:
[----:B------:R-:W-:-:S05]  /*1540*/  MOV R9, 0x40000000 ;  /* 0x4000000000097802 */ /* 0x000fca0000000f00 */
[----:B------:R0:W-:Y:S02]  /*1550*/  STG.E desc[UR6][R4.64+0x74], R9 ;  /* 0x0000740904007986 */ /* 0x0001e4000c101906 */
.L_x_86:
[----:B------:R-:W-:Y:S05]  /*1560*/  BSYNC.RECONVERGENT B0 ;  /* 0x0000000000007941 */ /* 0x000fea0003800200 */
.L_x_84:
        /* <DEDUP_REMOVED lines=23> */
.L_x_88:
[----:B------:R-:W-:-:S05]  /*16e0*/  MOV R9, 0x40000000 ;  /* 0x4000000000097802 */ /* 0x000fca0000000f00 */
[----:B------:R0:W-:Y:S02]  /*16f0*/  STG.E desc[UR6][R4.64+0x78], R9 ;  /* 0x0000780904007986 */ /* 0x0001e4000c101906 */
.L_x_89:
[----:B------:R-:W-:Y:S05]  /*1700*/  BSYNC.RECONVERGENT B0 ;  /* 0x0000000000007941 */ /* 0x000fea0003800200 */
.L_x_87:
        /* <DEDUP_REMOVED lines=23> */
.L_x_91:
[----:B------:R-:W-:-:S05]  /*1880*/  MOV R9, 0x40000000 ;  /* 0x4000000000097802 */ /* 0x000fca0000000f00 */
[----:B------:R0:W-:Y:S02]  /*1890*/  STG.E desc[UR6][R4.64+0x7c], R9 ;  /* 0x00007c0904007986 */ /* 0x0001e4000c101906 */
.L_x_92:
[----:B------:R-:W-:Y:S05]  /*18a0*/  BSYNC.RECONVERGENT B0 ;  /* 0x0000000000007941 */ /* 0x000fea0003800200 */
.L_x_90:
        /* <DEDUP_REMOVED lines=23> */
.L_x_94:
[----:B------:R-:W-:-:S05]  /*1a20*/  MOV R9, 0x40000000 ;  /* 0x4000000000097802 */ /* 0x000fca0000000f00 */
[----:B------:R0:W-:Y:S02]  /*1a30*/  STG.E desc[UR6][R4.64+0x80], R9 ;  /* 0x0000800904007986 */ /* 0x0001e4000c101906 */
.L_x_95:
[----:B------:R-:W-:Y:S05]  /*1a40*/  BSYNC.RECONVERGENT B0 ;  /* 0x0000000000007941 */ /* 0x000fea0003800200 */
.L_x_93:
[----:B------:R-:W2:Y:S04]  /*1a50*/  LDG.E R6, desc[UR6][R4.64+0xc8] ;  /* 0x0000c80604067981 */ /* 0x000ea8000c1e1900 */
[----:B------:R-:W2:Y:S04]  /*1a60*/  LDG.E R11, desc[UR6][R4.64+0x40] ;  /* 0x00004006040b7981 */ /* 0x000ea8000c1e1900 */
[----:B------:R-:W3:Y:S04]  /*1a70*/  LDG.E R2, desc[UR6][R2.64+0x8c] ;  /* 0x00008c0602027981 */ /* 0x000ee8000c1e1900 */
[----:B------:R-:W0:Y:S01]  /*1a80*/  LDG.E R8, desc[UR6][R4.64+0x84] ;  /* 0x0000840604087981 */ /* 0x000e22000c1e1900 */
        /* <DEDUP_REMOVED lines=14> */
[----:B------:R-:W-:Y:S05]  /*1b70*/  @P0 EXIT ;  /* 0x000000000000094d */ /* 0x000fea0003800000 */
[----:B------:R-:W-:-:S05]  /*1b80*/  MOV R3, 0xc0000000 ;  /* 0xc000000000037802 */ /* 0x000fca0000000f00 */
[----:B------:R-:W-:Y:S01]  /*1b90*/  STG.E desc[UR6][R4.64+0x84], R3 ;  /* 0x0000840304007986 */ /* 0x000fe2000c101906 */
[----:B------:R-:W-:Y:S05]  /*1ba0*/  EXIT ;  /* 0x000000000000794d */ /* 0x000fea0003800000 */
.L_x_96:
[----:B------:R-:W-:-:S05]  /*1bb0*/  MOV R3, 0x40000000 ;  /* 0x4000000000037802 */ /* 0x000fca0000000f00 */
[----:B------:R-:W-:Y:S01]  /*1bc0*/  STG.E desc[UR6][R4.64+0x84], R3 ;  /* 0x0000840304007986 */ /* 0x000fe2000c101906 */
[----:B------:R-:W-:Y:S05]  /*1bd0*/  EXIT ;  /* 0x000000000000794d */ /* 0x000fea0003800000 */
.L_x_97:
        /* <DEDUP_REMOVED lines=10> */
.L_x_155:


//--------------------- .text._Z13init_particleP14ParticleSystem --------------------------
	.section	.text._Z13init_particleP14ParticleSystem,"ax",@progbits
	.align	128
        .global         _Z13init_particleP14ParticleSystem
        .type           _Z13init_particleP14ParticleSystem,@function
        .size           _Z13init_particleP14ParticleSystem,(.L_x_152 - _Z13init_particleP14ParticleSystem)
        .other          _Z13init_particleP14ParticleSystem,@"STO_CUDA_ENTRY STV_DEFAULT"
_Z13init_particleP14ParticleSystem:
.text._Z13init_particleP14ParticleSystem:
[----:B------:R-:W0:Y:S08]  /*0000*/  LDC R1, c[0x0][0x37c] ;  /* 0x0000df00ff017b82 */ /* 0x000e300000000800 */
[----:B------:R-:W1:Y:S01]  /*0010*/  LDC.64 R16, c[0x0][0x380] ;  /* 0x0000e000ff107b82 */ /* 0x000e620000000a00 */
[----:B------:R-:W1:Y:S01]  /*0020*/  LDCU.64 UR6, c[0x0][0x358] ;  /* 0x00006b00ff0677ac */ /* 0x000e620008000a00 */
[----:B0-----:R-:W-:Y:S01]  /*0030*/  VIADD R1, R1, 0xffffffb8 ;  /* 0xffffffb801017836 */ /* 0x001fe20000000000 */
[----:B-1----:R-:W2:Y:S05]  /*0040*/  LDG.E R0, desc[UR6][R16.64+0x90] ;  /* 0x0000900610007981 */ /* 0x002eaa000c1e1900 */
[----:B------:R-:W0:Y:S01]  /*0050*/  S2UR UR4, SR_CTAID.X ;  /* 0x00000000000479c3 */ /* 0x000e220000002500 */
[----:B------:R-:W0:Y:S07]  /*0060*/  S2R R2, SR_TID.X ;  /* 0x0000000000027919 */ /* 0x000e2e0000002100 */
[----:B------:R-:W0:Y:S02]  /*0070*/  LDC R23, c[0x0][0x360] ;  /* 0x0000d800ff177b82 */ /* 0x000e240000000800 */
[----:B0-----:R-:W-:-:S05]  /*0080*/  IMAD R23, R23, UR4, R2 ;  /* 0x0000000417177c24 */ /* 0x001fca000f8e0202 */
[----:B--2---:R-:W-:-:S13]  /*0090*/  ISETP.GE.AND P0, PT, R23, R0, PT ;  /* 0x000000001700720c */ /* 0x004fda0003f06270 */
[----:B------:R-:W-:Y:S05]  /*00a0*/  @P0 EXIT ;  /* 0x000000000000094d */ /* 0x000fea0003800000 */
[----:B------:R-:W2:Y:S04]  /*00b0*/  LDG.E R12, desc[UR6][R16.64+0x94] ;  /* 0x00009406100c7981 */ /* 0x000ea8000c1e1900 */
[----:B------:R0:W5:Y:S01]  /*00c0*/  LDG.E.64 R2, desc[UR6][R16.64] ;  /* 0x0000000610027981 */ /* 0x000162000c1e1b00 */
[--C-:B------:R-:W-:Y:S01]  /*00d0*/  SHF.R.S32.HI R4, RZ, 0x1f, R23.reuse ;  /* 0x0000001fff047819 */ /* 0x100fe20000011417 */
[----:B------:R-:W-:-:S04]  /*00e0*/  IMAD.MOV.U32 R21, RZ, RZ, R23 ;  /* 0x000000ffff157224 */ /* 0x000fc800078e0017 */
[----:B------:R-:W-:Y:S01]  /*00f0*/  IMAD.MOV.U32 R0, RZ, RZ, R4 ;  /* 0x000000ffff007224 */ /* 0x000fe200078e0004 */
[----:B--2---:R-:W-:-:S13]  /*0100*/  ISETP.GE.AND P0, PT, R12, 0x1, PT ;  /* 0x000000010c00780c */ /* 0x004fda0003f06270 */
[----:B0-----:R-:W-:Y:S05]  /*0110*/  @!P0 BRA `(.L_x_98) ;  /* 0x0000001800a48947 */ /* 0x001fea0003800000 */
[C---:B------:R-:W-:Y:S01]  /*0120*/  ISETP.GE.U32.AND P2, PT, R12.reuse, 0x8, PT ;  /* 0x000000080c00780c */ /* 0x040fe20003f46070 */
[----:B------:R-:W-:Y:S01]  /*0130*/  HFMA2 R6, -RZ, RZ, 0, 0 ;  /* 0x00000000ff067431 */ /* 0x000fe200000001ff */
[----:B------:R-:W-:Y:S01]  /*0140*/  LOP3.LUT R11, R12, 0x7, RZ, 0xc0, !PT ;  /* 0x000000070c0b7812 */ /* 0x000fe200078ec0ff */
[----:B------:R-:W-:Y:S02]  /*0150*/  IMAD.MOV.U32 R21, RZ, RZ, R23 ;  /* 0x000000ffff157224 */ /* 0x000fe400078e0017 */
[----:B------:R-:W-:Y:S01]  /*0160*/  IMAD.MOV.U32 R0, RZ, RZ, R4 ;  /* 0x000000ffff007224 */ /* 0x000fe200078e0004 */
[----:B------:R-:W-:-:S07]  /*0170*/  ISETP.NE.AND P1, PT, R11, RZ, PT ;  /* 0x000000ff0b00720c */ /* 0x000fce0003f25270 */
[----:B------:R-:W-:Y:S06]  /*0180*/  @!P2 BRA `(.L_x_99) ;  /* 0x00000004009ca947 */ /* 0x000fec0003800000 */
[----:B------:R-:W-:Y:S01]  /*0190*/  MOV R9, 0x0 ;  /* 0x0000000000097802 */ /* 0x000fe20000000f00 */
[----:B------:R-:W-:Y:S01]  /*01a0*/  IMAD.MOV.U32 R8, RZ, RZ, 0x20 ;  /* 0x00000020ff087424 */ /* 0x000fe200078e00ff */
[----:B------:R-:W-:Y:S01]  /*01b0*/  LOP3.LUT R6, R12, 0x7ffffff8, RZ, 0xc0, !PT ;  /* 0x7ffffff80c067812 */ /* 0x000fe200078ec0ff */
[----:B------:R-:W-:Y:S01]  /*01c0*/  IMAD R5, R4, 0xe0, RZ ;  /* 0x000000e004057824 */ /* 0x000fe200078e02ff */
[----:B------:R-:W-:Y:S01]  /*01d0*/  MOV R0, R4 ;  /* 0x0000000400007202 */ /* 0x000fe20000000f00 */
[----:B------:R-:W-:-:S04]  /*01e0*/  IMAD.WIDE.U32 R8, R23, 0xe0, R8 ;  /* 0x000000e017087825 */ /* 0x000fc800078e0008 */
[----:B------:R-:W-:Y:S02]  /*01f0*/  IMAD.IADD R5, R9, 0x1, R5 ;  /* 0x0000000109057824 */ /* 0x000fe400078e0205 */
[----:B------:R-:W-:Y:S02]  /*0200*/  VIADD R7, R1, 0x10 ;  /* 0x0000001001077836 */ /* 0x000fe40000000000 */
[----:B------:R-:W-:Y:S02]  /*0210*/  IMAD.MOV.U32 R21, RZ, RZ, R23 ;  /* 0x000000ffff157224 */ /* 0x000fe400078e0017 */
[----:B------:R-:W-:-:S07]  /*0220*/  IMAD.MOV R10, RZ, RZ, -R6 ;  /* 0x000000ffff0a7224 */ /* 0x000fce00078e0a06 */
.L_x_100:
[----:B------:R-:W2:Y:S01]  /*0230*/  LDG.E.64 R14, desc[UR6][R16.64] ;  /* 0x00000006100e7981 */ /* 0x000ea2000c1e1b00 */
[----:B------:R-:W-:Y:S01]  /*0240*/  LOP3.LUT R13, R0, R21, RZ, 0x3c, !PT ;  /* 0x00000015000d7212 */ /* 0x000fe200078e3cff */
[----:B------:R-:W-:-:S03]  /*0250*/  IMAD.MOV.U32 R9, RZ, RZ, 0x30000000 ;  /* 0x30000000ff097424 */ /* 0x000fc600078e00ff */
[----:B------:R-:W-:-:S05]  /*0260*/  I2FP.F32.U32 R18, R13 ;  /* 0x0000000d00127245 */ /* 0x000fca0000201000 */
[----:B------:R-:W-:Y:S01]  /*0270*/  FFMA R13, R18, R9, -1 ;  /* 0xbf800000120d7423 */ /* 0x000fe20000000009 */
[----:B--2---:R-:W-:-:S05]  /*0280*/  IADD3 R24, P2, PT, R14, R8, RZ ;  /* 0x000000080e187210 */ /* 0x004fca0007f5e0ff */
[----:B------:R-:W-:-:S05]  /*0290*/  IMAD.X R25, R15, 0x1, R5, P2 ;  /* 0x000000010f197824 */ /* 0x000fca00010e0605 */
[----:B------:R0:W-:Y:S04]  /*02a0*/  ST.E desc[UR6][R24.64+-0x1c], R13 ;  /* 0xffffe40d18007985 */ /* 0x0001e8000c101906 */
[----:B------:R-:W2:Y:S01]  /*02b0*/  LDG.E.64 R14, desc[UR6][R16.64] ;  /* 0x00000006100e7981 */ /* 0x000ea2000c1e1b00 */
[----:B------:R-:W-:Y:S01]  /*02c0*/  MOV R18, R0 ;  /* 0x0000000000127202 */ /* 0x000fe20000000f00 */
[----:B------:R-:W-:Y:S01]  /*02d0*/  IMAD.MOV.U32 R19, RZ, RZ, RZ ;  /* 0x000000ffff137224 */ /* 0x000fe200078e00ff */
[----:B------:R-:W-:Y:S01]  /*02e0*/  UMOV UR4, URZ ;  /* 0x000000ff00047c82 */ /* 0x000fe20008000000 */
[----:B------:R1:W-:Y:S02]  /*02f0*/  STL [R7+-0xc], R13 ;  /* 0xfffff40d07007387 */ /* 0x0003e40000100800 */
[----:B------:R-:W-:-:S04]  /*0300*/  IMAD.WIDE.U32 R20, R21, -0x147e5, R18 ;  /* 0xfffeb81b15147825 */ /* 0x000fc800078e0012 */
[----:B------:R-:W-:-:S05]  /*0310*/  VIADD R18, R21, UR4 ;  /* 0x0000000415127c36 */ /* 0x000fca0008000000 */
[----:B------:R-:W-:-:S04]  /*0320*/  LOP3.LUT R0, R18, R20, RZ, 0x3c, !PT ;  /* 0x0000001412007212 */ /* 0x000fc800078e3cff */
[----:B------:R-:W-:-:S05]  /*0330*/  I2FP.F32.U32 R0, R0 ;  /* 0x0000000000007245 */ /* 0x000fca0000201000 */
[----:B------:R-:W-:Y:S01]  /*0340*/  FFMA R0, R0, R9, -1 ;  /* 0xbf80000000007423 */ /* 0x000fe20000000009 */
[----:B--2---:R-:W-:-:S05]  /*0350*/  IADD3 R26, P2, PT, R14, R8, RZ ;  /* 0x000000080e1a7210 */ /* 0x004fca0007f5e0ff */
[----:B------:R-:W-:-:S05]  /*0360*/  IMAD.X R27, R15, 0x1, R5, P2 ;  /* 0x000000010f1b7824 */ /* 0x000fca00010e0605 */
[----:B------:R2:W-:Y:S04]  /*0370*/  ST.E desc[UR6][R26.64+-0x18], R0 ;  /* 0xffffe8001a007985 */ /* 0x0005e8000c101906 */
[----:B0-----:R-:W3:Y:S01]  /*0380*/  LDG.E.64 R24, desc[UR6][R16.64] ;  /* 0x0000000610187981 */ /* 0x001ee2000c1e1b00 */
[----:B------:R-:W-:-:S03]  /*0390*/  IMAD.WIDE.U32 R18, R20, -0x147e5, R18 ;  /* 0xfffeb81b14127825 */ /* 0x000fc600078e0012 */
[----:B------:R0:W-:Y:S02]  /*03a0*/  STL [R7+-0x8], R0 ;  /* 0xfffff80007007387 */ /* 0x0001e40000100800 */
[----:B------:R-:W-:-:S04]  /*03b0*/  IADD3 R14, PT, PT, R19, UR4, RZ ;  /* 0x00000004130e7c10 */ /* 0x000fc8000fffe0ff */
[----:B------:R-:W-:-:S04]  /*03c0*/  LOP3.LUT R15, R14, R18, RZ, 0x3c, !PT ;  /* 0x000000120e0f7212 */ /* 0x000fc800078e3cff */
[----:B------:R-:W-:-:S05]  /*03d0*/  I2FP.F32.U32 R20, R15 ;  /* 0x0000000f00147245 */ /* 0x000fca0000201000 */
[----:B-1----:R-:W-:Y:S01]  /*03e0*/  FFMA R13, R20, R9, -1 ;  /* 0xbf800000140d7423 */ /* 0x002fe20000000009 */
[----:B---3--:R-:W-:-:S05]  /*03f0*/  IADD3 R24, P2, PT, R24, R8, RZ ;  /* 0x0000000818187210 */ /* 0x008fca0007f5e0ff */
[----:B------:R-:W-:-:S05]  /*0400*/  IMAD.X R25, R25, 0x1, R5, P2 ;  /* 0x0000000119197824 */ /* 0x000fca00010e0605 */
[----:B------:R1:W-:Y:S04]  /*0410*/  ST.E desc[UR6][R24.64+-0x14], R13 ;  /* 0xffffec0d18007985 */ /* 0x0003e8000c101906 */
[----:B------:R-:W2:Y:S01]  /*0420*/  LDG.E.64 R20, desc[UR6][R16.64] ;  /* 0x0000000610147981 */ /* 0x000ea2000c1e1b00 */
[----:B------:R-:W-:-:S03]  /*0430*/  IMAD.MOV.U32 R15, RZ, RZ, RZ ;  /* 0x000000ffff0f7224 */ /* 0x000fc600078e00ff */
[----:B------:R3:W-:Y:S01]  /*0440*/  STL [R7+-0x4], R13 ;  /* 0xfffffc0d07007387 */ /* 0x0007e20000100800 */
[----:B------:R-:W-:-:S04]  /*0450*/  IMAD.WIDE.U32 R18, R18, -0x147e5, R14 ;  /* 0xfffeb81b12127825 */ /* 0x000fc800078e000e */
[----:B------:R-:W-:-:S05]  /*0460*/  VIADD R14, R19, UR4 ;  /* 0x00000004130e7c36 */ /* 0x000fca0008000000 */
[----:B------:R-:W-:-:S04]  /*0470*/  LOP3.LUT R15, R14, R18, RZ, 0x3c, !PT ;  /* 0x000000120e0f7212 */ /* 0x000fc800078e3cff */
[----:B------:R-:W-:-:S05]  /*0480*/  I2FP.F32.U32 R22, R15 ;  /* 0x0000000f00167245 */ /* 0x000fca0000201000 */
[----:B------:R-:W-:Y:S01]  /*0490*/  FFMA R22, R22, R9, -1 ;  /* 0xbf80000016167423 */ /* 0x000fe20000000009 */
[----:B--2---:R-:W-:-:S04]  /*04a0*/  IADD3 R26, P2, PT, R20, R8, RZ ;  /* 0x00000008141a7210 */ /* 0x004fc80007f5e0ff */
[----:B------:R-:W-:-:S05]  /*04b0*/  IADD3.X R27, PT, PT, R21, R5, RZ, P2, !PT ;  /* 0x00000005151b7210 */ /* 0x000fca00017fe4ff */
[----:B------:R2:W-:Y:S04]  /*04c0*/  ST.E desc[UR6][R26.64+-0x10], R22 ;  /* 0xfffff0161a007985 */ /* 0x0005e8000c101906 */
[----:B------:R-:W1:Y:S01]  /*04d0*/  LDG.E.64 R20, desc[UR6][R16.64] ;  /* 0x0000000610147981 */ /* 0x000e62000c1e1b00 */
[----:B------:R-:W-:-:S03]  /*04e0*/  IMAD.MOV.U32 R15, RZ, RZ, RZ ;  /* 0x000000ffff0f7224 */ /* 0x000fc600078e00ff */
[----:B------:R4:W-:Y:S01]  /*04f0*/  STL [R7], R22 ;  /* 0x0000001607007387 */ /* 0x0009e20000100800 */
[----:B------:R-:W-:-:S04]  /*0500*/  IMAD.WIDE.U32 R18, R18, -0x147e5, R14 ;  /* 0xfffeb81b12127825 */ /* 0x000fc800078e000e */
[----:B------:R-:W-:-:S05]  /*0510*/  VIADD R14, R19, UR4 ;  /* 0x00000004130e7c36 */ /* 0x000fca0008000000 */
[----:B0-----:R-:W-:-:S04]  /*0520*/  LOP3.LUT R0, R14, R18, RZ, 0x3c, !PT ;  /* 0x000000120e007212 */ /* 0x001fc800078e3cff */
[----:B------:R-:W-:-:S05]  /*0530*/  I2FP.F32.U32 R0, R0 ;  /* 0x0000000000007245 */ /* 0x000fca0000201000 */
[----:B------:R-:W-:Y:S01]  /*0540*/  FFMA R0, R0, R9, -1 ;  /* 0xbf80000000007423 */ /* 0x000fe20000000009 */
[----:B-1----:R-:W-:-:S05]  /*0550*/  IADD3 R24, P2, PT, R20, R8, RZ ;  /* 0x0000000814187210 */ /* 0x002fca0007f5e0ff */
[----:B------:R-:W-:-:S05]  /*0560*/  IMAD.X R25, R21, 0x1, R5, P2 ;  /* 0x0000000115197824 */ /* 0x000fca00010e0605 */
[----:B------:R0:W-:Y:S04]  /*0570*/  ST.E desc[UR6][R24.64+-0xc], R0 ;  /* 0xfffff40018007985 */ /* 0x0001e8000c101906 */
[----:B------:R-:W2:Y:S01]  /*0580*/  LDG.E.64 R20, desc[UR6][R16.64] ;  /* 0x0000000610147981 */ /* 0x000ea2000c1e1b00 */
[----:B------:R-:W-:-:S03]  /*0590*/  IMAD.WIDE.U32 R18, R18, -0x147e5, R14 ;  /* 0xfffeb81b12127825 */ /* 0x000fc600078e000e */
[----:B------:R1:W-:Y:S02]  /*05a0*/  STL [R7+0x4], R0 ;  /* 0x0000040007007387 */ /* 0x0003e40000100800 */
[----:B------:R-:W-:-:S04]  /*05b0*/  IADD3 R14, PT, PT, R19, UR4, RZ ;  /* 0x00000004130e7c10 */ /* 0x000fc8000fffe0ff */
[----:B---3--:R-:W-:-:S04]  /*05c0*/  LOP3.LUT R13, R14, R18, RZ, 0x3c, !PT ;  /* 0x000000120e0d7212 */ /* 0x008fc800078e3cff */
[----:B------:R-:W-:-:S05]  /*05d0*/  I2FP.F32.U32 R28, R13 ;  /* 0x0000000d001c7245 */ /* 0x000fca0000201000 */
[----:B------:R-:W-:Y:S01]  /*05e0*/  FFMA R28, R28, R9, -1 ;  /* 0xbf8000001c1c7423 */ /* 0x000fe20000000009 */
[----:B--2---:R-:W-:-:S05]  /*05f0*/  IADD3 R26, P2, PT, R20, R8, RZ ;  /* 0x00000008141a7210 */ /* 0x004fca0007f5e0ff */
[----:B------:R-:W-:-:S05]  /*0600*/  IMAD.X R27, R21, 0x1, R5, P2 ;  /* 0x00000001151b7824 */ /* 0x000fca00010e0605 */
[----:B------:R2:W-:Y:S04]  /*0610*/  ST.E desc[UR6][R26.64+-0x8], R28 ;  /* 0xfffff81c1a007985 */ /* 0x0005e8000c101906 */
[----:B------:R-:W0:Y:S01]  /*0620*/  LDG.E.64 R20, desc[UR6][R16.64] ;  /* 0x0000000610147981 */ /* 0x000e22000c1e1b00 */
[----:B------:R-:W-:-:S03]  /*0630*/  IMAD.WIDE.U32 R18, R18, -0x147e5, R14 ;  /* 0xfffeb81b12127825 */ /* 0x000fc600078e000e */
[----:B------:R-:W-:Y:S01]  /*0640*/  STL [R7+0x8], R28 ;  /* 0x0000081c07007387 */ /* 0x000fe20000100800 */
[----:B------:R-:W-:-:S05]  /*0650*/  VIADD R14, R19, UR4 ;  /* 0x00000004130e7c36 */ /* 0x000fca0008000000 */
[----:B------:R-:W-:-:S04]  /*0660*/  LOP3.LUT R13, R14, R18, RZ, 0x3c, !PT ;  /* 0x000000120e0d7212 */ /* 0x000fc800078e3cff */
[----:B----4-:R-:W-:-:S05]  /*0670*/  I2FP.F32.U32 R22, R13 ;  /* 0x0000000d00167245 */ /* 0x010fca0000201000 */
[----:B------:R-:W-:Y:S01]  /*0680*/  FFMA R22, R22, R9, -1 ;  /* 0xbf80000016167423 */ /* 0x000fe20000000009 */
[----:B0-----:R-:W-:-:S05]  /*0690*/  IADD3 R24, P2, PT, R20, R8, RZ ;  /* 0x0000000814187210 */ /* 0x001fca0007f5e0ff */
[----:B------:R-:W-:-:S05]  /*06a0*/  IMAD.X R25, R21, 0x1, R5, P2 ;  /* 0x0000000115197824 */ /* 0x000fca00010e0605 */
[----:B------:R-:W-:Y:S04]  /*06b0*/  ST.E desc[UR6][R24.64+-0x4], R22 ;  /* 0xfffffc1618007985 */ /* 0x000fe8000c101906 */
[----:B------:R-:W2:Y:S01]  /*06c0*/  LDG.E.64 R20, desc[UR6][R16.64] ;  /* 0x0000000610147981 */ /* 0x000ea2000c1e1b00 */
[----:B------:R-:W-:-:S03]  /*06d0*/  IMAD.WIDE.U32 R18, R18, -0x147e5, R14 ;  /* 0xfffeb81b12127825 */ /* 0x000fc600078e000e */
[----:B------:R-:W-:Y:S01]  /*06e0*/  STL [R7+0xc], R22 ;  /* 0x00000c1607007387 */ /* 0x000fe20000100800 */
[----:B------:R-:W-:Y:S01]  /*06f0*/  VIADD R10, R10, 0x8 ;  /* 0x000000080a0a7836 */ /* 0x000fe20000000000 */
[----:B------:R-:W-:-:S04]  /*0700*/  IADD3 R14, PT, PT, R19, UR4, RZ ;  /* 0x00000004130e7c10 */ /* 0x000fc8000fffe0ff */
[----:B-1----:R-:W-:Y:S01]  /*0710*/  LOP3.LUT R0, R14, R18, RZ, 0x3c, !PT ;  /* 0x000000120e007212 */ /* 0x002fe200078e3cff */
[----:B------:R-:W-:-:S03]  /*0720*/  IMAD.WIDE.U32 R14, R18, -0x147e5, R14 ;  /* 0xfffeb81b120e7825 */ /* 0x000fc600078e000e */
[----:B------:R-:W-:-:S05]  /*0730*/  I2FP.F32.U32 R0, R0 ;  /* 0x0000000000007245 */ /* 0x000fca0000201000 */
[----:B------:R-:W-:Y:S01]  /*0740*/  FFMA R9, R0, R9, -1 ;  /* 0xbf80000000097423 */ /* 0x000fe20000000009 */
[----:B------:R-:W-:Y:S01]  /*0750*/  VIADD R0, R15, UR4 ;  /* 0x000000040f007c36 */ /* 0x000fe20008000000 */
[----:B--2---:R-:W-:Y:S02]  /*0760*/  IADD3 R26, P2, PT, R20, R8, RZ ;  /* 0x00000008141a7210 */ /* 0x004fe40007f5e0ff */
[----:B------:R-:W-:-:S03]  /*0770*/  IADD3 R8, P3, PT, R8, 0x20, RZ ;  /* 0x0000002008087810 */ /* 0x000fc60007f7e0ff */
[--C-:B------:R-:W-:Y:S01]  /*0780*/  IMAD.X R27, R21, 0x1, R5.reuse, P2 ;  /* 0x00000001151b7824 */ /* 0x100fe200010e0605 */
[----:B------:R-:W-:Y:S01]  /*0790*/  ISETP.NE.AND P2, PT, R10, RZ, PT ;  /* 0x000000ff0a00720c */ /* 0x000fe20003f45270 */
[----:B------:R-:W-:Y:S01]  /*07a0*/  IMAD.X R5, RZ, RZ, R5, P3 ;  /* 0x000000ffff057224 */ /* 0x000fe200018e0605 */
[----:B------:R-:W-:Y:S02]  /*07b0*/  MOV R21, R14 ;  /* 0x0000000e00157202 */ /* 0x000fe40000000f00 */
[----:B------:R-:W-:Y:S04]  /*07c0*/  ST.E desc[UR6][R26.64], R9 ;  /* 0x000000091a007985 */ /* 0x000fe8000c101906 */
[----:B------:R0:W-:Y:S02]  /*07d0*/  STL [R7+0x10], R9 ;  /* 0x0000100907007387 */ /* 0x0001e40000100800 */
[----:B0-----:R-:W-:-:S03]  /*07e0*/  VIADD R7, R7, 0x20 ;  /* 0x0000002007077836 */ /* 0x001fc60000000000 */
[----:B------:R-:W-:Y:S05]  /*07f0*/  @P2 BRA `(.L_x_100) ;  /* 0xfffffff8008c2947 */ /* 0x000fea000383ffff */
.L_x_99:
[----:B------:R-:W-:Y:S05]  /*0800*/  @!P1 BRA `(.L_x_101) ;  /* 0x0000000400c49947 */ /* 0x000fea0003800000 */
[----:B------:R-:W-:Y:S02]  /*0810*/  ISETP.GE.U32.AND P1, PT, R11, 0x4, PT ;  /* 0x000000040b00780c */ /* 0x000fe40003f26070 */
[----:B------:R-:W-:-:S04]  /*0820*/  LOP3.LUT R20, R12, 0x3, RZ, 0xc0, !PT ;  /* 0x000000030c147812 */ /* 0x000fc800078ec0ff */
[----:B------:R-:W-:-:S07]  /*0830*/  ISETP.NE.AND P2, PT, R20, RZ, PT ;  /* 0x000000ff1400720c */ /* 0x000fce0003f45270 */
[----:B------:R-:W-:Y:S06]  /*0840*/  @!P1 BRA `(.L_x_102) ;  /* 0x0000000000d89947 */ /* 0x000fec0003800000 */
[----:B------:R-:W2:Y:S01]  /*0850*/  LDG.E.64 R8, desc[UR6][R16.64] ;  /* 0x0000000610087981 */ /* 0x000ea2000c1e1b00 */
[----:B------:R-:W-:Y:S01]  /*0860*/  IMAD R5, R4, 0xe0, RZ ;  /* 0x000000e004057824 */ /* 0x000fe200078e02ff */
[----:B------:R-:W-:Y:S01]  /*0870*/  LOP3.LUT R10, R0, R21, RZ, 0x3c, !PT ;  /* 0x00000015000a7212 */ /* 0x000fe200078e3cff */
[----:B------:R-:W-:-:S03]  /*0880*/  IMAD.MOV.U32 R7, RZ, RZ, 0x30000000 ;  /* 0x30000000ff077424 */ /* 0x000fc600078e00ff */
[----:B------:R-:W-:-:S05]  /*0890*/  I2FP.F32.U32 R10, R10 ;  /* 0x0000000a000a7245 */ /* 0x000fca0000201000 */
[----:B------:R-:W-:Y:S01]  /*08a0*/  FFMA R13, R10, R7, -1 ;  /* 0xbf8000000a0d7423 */ /* 0x000fe20000000007 */
[----:B--2---:R-:W-:-:S05]  /*08b0*/  IMAD.WIDE.U32 R8, R23, 0xe0, R8 ;  /* 0x000000e017087825 */ /* 0x004fca00078e0008 */
[----:B------:R-:W-:-:S03]  /*08c0*/  IADD3 R9, PT, PT, R5, R9, RZ ;  /* 0x0000000905097210 */ /* 0x000fc60007ffe0ff */
[----:B------:R-:W-:-:S05]  /*08d0*/  IMAD.WIDE.U32 R18, R6, 0x4, R8 ;  /* 0x0000000406127825 */ /* 0x000fca00078e0008 */
[----:B------:R0:W-:Y:S04]  /*08e0*/  ST.E desc[UR6][R18.64+0x4], R13 ;  /* 0x0000040d12007985 */ /* 0x0001e8000c101906 */
[----:B------:R-:W2:Y:S01]  /*08f0*/  LDG.E.64 R8, desc[UR6][R16.64] ;  /* 0x0000000610087981 */ /* 0x000ea2000c1e1b00 */
[----:B------:R-:W-:Y:S01]  /*0900*/  IMAD.MOV.U32 R14, RZ, RZ, R0 ;  /* 0x000000ffff0e7224 */ /* 0x000fe200078e0000 */
[----:B------:R-:W-:Y:S01]  /*0910*/  UMOV UR4, URZ ;  /* 0x000000ff00047c82 */ /* 0x000fe20008000000 */
[----:B------:R-:W-:Y:S02]  /*0920*/  IMAD.MOV.U32 R15, RZ, RZ, RZ ;  /* 0x000000ffff0f7224 */ /* 0x000fe400078e00ff */
[----:B------:R-:W-:-:S04]  /*0930*/  IMAD.WIDE.U32 R14, R21, -0x147e5, R14 ;  /* 0xfffeb81b150e7825 */ /* 0x000fc800078e000e */
[----:B------:R-:W-:-:S05]  /*0940*/  VIADD R10, R15, UR4 ;  /* 0x000000040f0a7c36 */ /* 0x000fca0008000000 */
[----:B------:R-:W-:-:S04]  /*0950*/  LOP3.LUT R0, R10, R14, RZ, 0x3c, !PT ;  /* 0x0000000e0a007212 */ /* 0x000fc800078e3cff */
[----:B------:R-:W-:Y:S01]  /*0960*/  I2FP.F32.U32 R0, R0 ;  /* 0x0000000000007245 */ /* 0x000fe20000201000 */
[----:B--2---:R-:W-:-:S04]  /*0970*/  IMAD.WIDE.U32 R24, R23, 0xe0, R8 ;  /* 0x000000e017187825 */ /* 0x004fc800078e0008 */
[----:B------:R-:W-:Y:S01]  /*0980*/  FFMA R9, R0, R7, -1 ;  /* 0xbf80000000097423 */ /* 0x000fe20000000007 */
[----:B------:R-:W-:Y:S01]  /*0990*/  IMAD R8, R6, 0x4, R1 ;  /* 0x0000000406087824 */ /* 0x000fe200078e0201 */
[----:B------:R-:W-:-:S04]  /*09a0*/  IADD3 R25, PT, PT, R5, R25, RZ ;  /* 0x0000001905197210 */ /* 0x000fc80007ffe0ff */
[----:B------:R1:W-:Y:S01]  /*09b0*/  STL [R8+0x4], R13 ;  /* 0x0000040d08007387 */ /* 0x0003e20000100800 */
[----:B0-----:R-:W-:-:S05]  /*09c0*/  IMAD.WIDE.U32 R18, R6, 0x4, R24 ;  /* 0x0000000406127825 */ /* 0x001fca00078e0018 */
[----:B------:R0:W-:Y:S04]  /*09d0*/  ST.E desc[UR6][R18.64+0x8], R9 ;  /* 0x0000080912007985 */ /* 0x0001e8000c101906 */
[----:B------:R-:W2:Y:S01]  /*09e0*/  LDG.E.64 R24, desc[UR6][R16.64] ;  /* 0x0000000610187981 */ /* 0x000ea2000c1e1b00 */
[----:B------:R-:W-:-:S03]  /*09f0*/  IMAD.MOV.U32 R11, RZ, RZ, RZ ;  /* 0x000000ffff0b7224 */ /* 0x000fc600078e00ff */
[----:B------:R-:W-:Y:S01]  /*0a00*/  STL [R8+0x8], R9 ;  /* 0x0000080908007387 */ /* 0x000fe20000100800 */
[----:B------:R-:W-:-:S04]  /*0a10*/  IMAD.WIDE.U32 R14, R14, -0x147e5, R10 ;  /* 0xfffeb81b0e0e7825 */ /* 0x000fc800078e000a */
[----:B------:R-:W-:-:S05]  /*0a20*/  VIADD R10, R15, UR4 ;  /* 0x000000040f0a7c36 */ /* 0x000fca0008000000 */
[----:B------:R-:W-:-:S04]  /*0a30*/  LOP3.LUT R0, R10, R14, RZ, 0x3c, !PT ;  /* 0x0000000e0a007212 */ /* 0x000fc800078e3cff */
[----:B------:R-:W-:-:S05]  /*0a40*/  I2FP.F32.U32 R0, R0 ;  /* 0x0000000000007245 */ /* 0x000fca0000201000 */
[----:B-1----:R-:W-:Y:S01]  /*0a50*/  FFMA R13, R0, R7, -1 ;  /* 0xbf800000000d7423 */ /* 0x002fe20000000007 */
[----:B--2---:R-:W-:-:S05]  /*0a60*/  IMAD.WIDE.U32 R24, R23, 0xe0, R24 ;  /* 0x000000e017187825 */ /* 0x004fca00078e0018 */
[----:B------:R-:W-:-:S03]  /*0a70*/  IADD3 R25, PT, PT, R5, R25, RZ ;  /* 0x0000001905197210 */ /* 0x000fc60007ffe0ff */
[----:B0-----:R-:W-:-:S05]  /*0a80*/  IMAD.WIDE.U32 R18, R6, 0x4, R24 ;  /* 0x0000000406127825 */ /* 0x001fca00078e0018 */
[----:B------:R0:W-:Y:S04]  /*0a90*/  ST.E desc[UR6][R18.64+0xc], R13 ;  /* 0x00000c0d12007985 */ /* 0x0001e8000c101906 */
[----:B------:R-:W2:Y:S01]  /*0aa0*/  LDG.E.64 R24, desc[UR6][R16.64] ;  /* 0x0000000610187981 */ /* 0x000ea2000c1e1b00 */
[----:B------:R-:W-:-:S03]  /*0ab0*/  IMAD.WIDE.U32 R10, R14, -0x147e5, R10 ;  /* 0xfffeb81b0e0a7825 */ /* 0x000fc600078e000a */
[----:B------:R1:W-:Y:S01]  /*0ac0*/  STL [R8+0xc], R13 ;  /* 0x00000c0d08007387 */ /* 0x0003e20000100800 */
[----:B------:R-:W-:Y:S02]  /*0ad0*/  VIADD R14, R11, UR4 ;  /* 0x000000040b0e7c36 */ /* 0x000fe40008000000 */
[----:B------:R-:W-:-:S03]  /*0ae0*/  IMAD.MOV.U32 R15, RZ, RZ, RZ ;  /* 0x000000ffff0f7224 */ /* 0x000fc600078e00ff */
[----:B------:R-:W-:Y:S01]  /*0af0*/  LOP3.LUT R0, R14, R10, RZ, 0x3c, !PT ;  /* 0x0000000a0e007212 */ /* 0x000fe200078e3cff */
[----:B------:R-:W-:-:S03]  /*0b00*/  IMAD.WIDE.U32 R10, R10, -0x147e5, R14 ;  /* 0xfffeb81b0a0a7825 */ /* 0x000fc600078e000e */
[----:B------:R-:W-:Y:S01]  /*0b10*/  I2FP.F32.U32 R0, R0 ;  /* 0x0000000000007245 */ /* 0x000fe20000201000 */
[----:B------:R-:W-:-:S04]  /*0b20*/  IMAD.MOV.U32 R21, RZ, RZ, R10 ;  /* 0x000000ffff157224 */ /* 0x000fc800078e000a */
[----:B------:R-:W-:Y:S01]  /*0b30*/  FFMA R7, R0, R7, -1 ;  /* 0xbf80000000077423 */ /* 0x000fe20000000007 */
[----:B------:R-:W-:Y:S01]  /*0b40*/  IADD3 R0, PT, PT, R11, UR4, RZ ;  /* 0x000000040b007c10 */ /* 0x000fe2000fffe0ff */
[----:B--2---:R-:W-:-:S04]  /*0b50*/  IMAD.WIDE.U32 R24, R23, 0xe0, R24 ;  /* 0x000000e017187825 */ /* 0x004fc800078e0018 */
[----:B------:R-:W-:Y:S02]  /*0b60*/  IMAD.IADD R25, R5, 0x1, R25 ;  /* 0x0000000105197824 */ /* 0x000fe400078e0219 */
[----:B0-----:R-:W-:-:S04]  /*0b70*/  IMAD.WIDE.U32 R18, R6, 0x4, R24 ;  /* 0x0000000406127825 */ /* 0x001fc800078e0018 */
[----:B------:R-:W-:Y:S01]  /*0b80*/  VIADD R6, R6, 0x4 ;  /* 0x0000000406067836 */ /* 0x000fe20000000000 */
[----:B------:R1:W-:Y:S04]  /*0b90*/  ST.E desc[UR6][R18.64+0x10], R7 ;  /* 0x0000100712007985 */ /* 0x0003e8000c101906 */
[----:B------:R1:W-:Y:S02]  /*0ba0*/  STL [R8+0x10], R7 ;  /* 0x0000100708007387 */ /* 0x0003e40000100800 */
.L_x_102:
[----:B------:R-:W-:Y:S05]  /*0bb0*/  @!P2 BRA `(.L_x_101) ;  /* 0x0000000000d8a947 */ /* 0x000fea0003800000 */
[----:B------:R-:W-:Y:S02]  /*0bc0*/  ISETP.NE.AND P1, PT, R20, 0x1, PT ;  /* 0x000000011400780c */ /* 0x000fe40003f25270 */
[----:B------:R-:W-:-:S04]  /*0bd0*/  LOP3.LUT R5, R12, 0x1, RZ, 0xc0, !PT ;  /* 0x000000010c057812 */ /* 0x000fc800078ec0ff */
[----:B------:R-:W-:-:S07]  /*0be0*/  ISETP.NE.U32.AND P2, PT, R5, 0x1, PT ;  /* 0x000000010500780c */ /* 0x000fce0003f45070 */
[----:B------:R-:W-:Y:S06]  /*0bf0*/  @!P1 BRA `(.L_x_103) ;  /* 0x00000000007c9947 */ /* 0x000fec0003800000 */
[----:B-1----:R-:W2:Y:S01]  /*0c00*/  LDG.E.64 R8, desc[UR6][R16.64] ;  /* 0x0000000610087981 */ /* 0x002ea2000c1e1b00 */
        /* <DEDUP_REMOVED lines=13> */
[----:B------:R-:W-:Y:S02]  /*0ce0*/  IMAD R22, R6, 0x4, R1 ;  /* 0x0000000406167824 */ /* 0x000fe400078e0201 */
[----:B------:R-:W-:-:S03]  /*0cf0*/  IMAD.WIDE.U32 R8, R21, -0x147e5, R8 ;  /* 0xfffeb81b15087825 */ /* 0x000fc600078e0008 */
[----:B------:R3:W-:Y:S01]  /*0d00*/  STL [R22+0x4], R5 ;  /* 0x0000040516007387 */ /* 0x0007e20000100800 */
[----:B------:R-:W-:Y:S02]  /*0d10*/  VIADD R10, R9, UR4 ;  /* 0x00000004090a7c36 */ /* 0x000fe40008000000 */
[----:B------:R-:W-:-:S03]  /*0d20*/  IMAD.MOV.U32 R11, RZ, RZ, RZ ;  /* 0x000000ffff0b7224 */ /* 0x000fc600078e00ff */
[----:B------:R-:W-:-:S04]  /*0d30*/  LOP3.LUT R0, R10, R8, RZ, 0x3c, !PT ;  /* 0x000000080a007212 */ /* 0x000fc800078e3cff */
[----:B------:R-:W-:Y:S01]  /*0d40*/  I2FP.F32.U32 R9, R0 ;  /* 0x0000000000097245 */ /* 0x000fe20000201000 */
[----:B--2---:R-:W-:-:S05]  /*0d50*/  IMAD.WIDE.U32 R18, R23, 0xe0, R18 ;  /* 0x000000e017127825 */ /* 0x004fca00078e0012 */
[----:B------:R-:W-:Y:S01]  /*0d60*/  IADD3 R19, PT, PT, R7, R19, RZ ;  /* 0x0000001307137210 */ /* 0x000fe20007ffe0ff */
[----:B------:R-:W-:Y:S01]  /*0d70*/  FFMA R7, R9, R20, -1 ;  /* 0xbf80000009077423 */ /* 0x000fe20000000014 */
[----:B------:R-:W-:-:S04]  /*0d80*/  IMAD.WIDE.U32 R8, R8, -0x147e5, R10 ;  /* 0xfffeb81b08087825 */ /* 0x000fc800078e000a */
[----:B0-----:R-:W-:Y:S01]  /*0d90*/  IMAD.WIDE.U32 R14, R6, 0x4, R18 ;  /* 0x00000004060e7825 */ /* 0x001fe200078e0012 */
[----:B------:R-:W-:-:S03]  /*0da0*/  MOV R21, R8 ;  /* 0x0000000800157202 */ /* 0x000fc60000000f00 */
[----:B------:R-:W-:Y:S01]  /*0db0*/  VIADD R0, R9, UR4 ;  /* 0x0000000409007c36 */ /* 0x000fe20008000000 */
[----:B------:R3:W-:Y:S01]  /*0dc0*/  ST.E desc[UR6][R14.64+0x8], R7 ;  /* 0x000008070e007985 */ /* 0x0007e2000c101906 */
[----:B------:R-:W-:-:S03]  /*0dd0*/  VIADD R6, R6, 0x2 ;  /* 0x0000000206067836 */ /* 0x000fc60000000000 */
[----:B------:R3:W-:Y:S04]  /*0de0*/  STL [R22+0x8], R7 ;  /* 0x0000080716007387 */ /* 0x0007e80000100800 */
.L_x_103:
[----:B------:R-:W-:Y:S05]  /*0df0*/  @P2 BRA `(.L_x_101) ;  /* 0x0000000000482947 */ /* 0x000fea0003800000 */
[----:B-1----:R-:W2:Y:S01]  /*0e00*/  LDG.E.64 R8, desc[UR6][R16.64] ;  /* 0x0000000610087981 */ /* 0x002ea2000c1e1b00 */
[----:B---3--:R-:W-:Y:S01]  /*0e10*/  LOP3.LUT R5, R0, R21, RZ, 0x3c, !PT ;  /* 0x0000001500057212 */ /* 0x008fe200078e3cff */
[----:B------:R-:W-:Y:S01]  /*0e20*/  IMAD R7, R4, 0xe0, RZ ;  /* 0x000000e004077824 */ /* 0x000fe200078e02ff */
[----:B------:R-:W-:Y:S01]  /*0e30*/  UMOV UR4, URZ ;  /* 0x000000ff00047c82 */ /* 0x000fe20008000000 */
[----:B------:R-:W-:Y:S01]  /*0e40*/  IMAD.MOV.U32 R10, RZ, RZ, 0x30000000 ;  /* 0x30000000ff0a7424 */ /* 0x000fe200078e00ff */
[----:B------:R-:W-:-:S05]  /*0e50*/  I2FP.F32.U32 R5, R5 ;  /* 0x0000000500057245 */ /* 0x000fca0000201000 */
[----:B------:R-:W-:Y:S01]  /*0e60*/  FFMA R10, R5, R10, -1 ;  /* 0xbf800000050a7423 */ /* 0x000fe2000000000a */
[----:B------:R-:W-:Y:S01]  /*0e70*/  LEA R5, R6, R1, 0x2 ;  /* 0x0000000106057211 */ /* 0x000fe200078e10ff */
[----:B--2---:R-:W-:-:S04]  /*0e80*/  IMAD.WIDE.U32 R8, R23, 0xe0, R8 ;  /* 0x000000e017087825 */ /* 0x004fc800078e0008 */
[----:B------:R-:W-:Y:S02]  /*0e90*/  IMAD.IADD R9, R7, 0x1, R9 ;  /* 0x0000000107097824 */ /* 0x000fe400078e0209 */
[----:B------:R-:W-:Y:S02]  /*0ea0*/  IMAD.MOV.U32 R7, RZ, RZ, RZ ;  /* 0x000000ffff077224 */ /* 0x000fe400078e00ff */
[----:B------:R-:W-:-:S04]  /*0eb0*/  IMAD.WIDE.U32 R8, R6, 0x4, R8 ;  /* 0x0000000406087825 */ /* 0x000fc800078e0008 */
[----:B------:R-:W-:Y:S01]  /*0ec0*/  IMAD.MOV.U32 R6, RZ, RZ, R0 ;  /* 0x000000ffff067224 */ /* 0x000fe200078e0000 */
[----:B------:R0:W-:Y:S03]  /*0ed0*/  ST.E desc[UR6][R8.64+0x4], R10 ;  /* 0x0000040a08007985 */ /* 0x0001e6000c101906 */
[----:B------:R-:W-:Y:S01]  /*0ee0*/  IMAD.WIDE.U32 R6, R21, -0x147e5, R6 ;  /* 0xfffeb81b15067825 */ /* 0x000fe200078e0006 */
[----:B------:R0:W-:Y:S03]  /*0ef0*/  STL [R5+0x4], R10 ;  /* 0x0000040a05007387 */ /* 0x0001e60000100800 */
[----:B------:R-:W-:Y:S01]  /*0f00*/  VIADD R0, R7, UR4 ;  /* 0x0000000407007c36 */ /* 0x000fe20008000000 */
[----:B------:R-:W-:-:S07]  /*0f10*/  MOV R21, R6 ;  /* 0x0000000600157202 */ /* 0x000fce0000000f00 */
.L_x_101:
[C---:B------:R-:W-:Y:S01]  /*0f20*/  ISETP.GE.U32.AND P2, PT, R12.reuse, 0x8, PT ;  /* 0x000000080c00780c */ /* 0x040fe20003f46070 */
[----:B0--3--:R-:W-:Y:S01]  /*0f30*/  IMAD.MOV.U32 R5, RZ, RZ, RZ ;  /* 0x000000ffff057224 */ /* 0x009fe200078e00ff */
[----:B-1----:R-:W-:-:S04]  /*0f40*/  LOP3.LUT R13, R12, 0x7, RZ, 0xc0, !PT ;  /* 0x000000070c0d7812 */ /* 0x002fc800078ec0ff */
[----:B------:R-:W-:-:S07]  /*0f50*/  ISETP.NE.AND P1, PT, R13, RZ, PT ;  /* 0x000000ff0d00720c */ /* 0x000fce0003f25270 */
[----:B------:R-:W-:Y:S06]  /*0f60*/  @!P2 BRA `(.L_x_104) ;  /* 0x000000040070a947 */ /* 0x000fec0003800000 */
[----:B------:R-:W-:Y:S01]  /*0f70*/  IMAD.MOV.U32 R10, RZ, RZ, 0x64 ;  /* 0x00000064ff0a7424 */ /* 0x000fe200078e00ff */
[----:B------:R-:W-:Y:S01]  /*0f80*/  LOP3.LUT R5, R12, 0x7ffffff8, RZ, 0xc0, !PT ;  /* 0x7ffffff80c057812 */ /* 0x000fe200078ec0ff */
[----:B------:R-:W-:Y:S02]  /*0f90*/  IMAD.MOV.U32 R11, RZ, RZ, 0x0 ;  /* 0x00000000ff0b7424 */ /* 0x000fe400078e00ff */
[----:B------:R-:W-:Y:S01]  /*0fa0*/  IMAD R7, R4, 0xe0, RZ ;  /* 0x000000e004077824 */ /* 0x000fe200078e02ff */
[----:B------:R-:W-:Y:S01]  /*0fb0*/  IADD3 R9, PT, PT, -R5, RZ, RZ ;  /* 0x000000ff05097210 */ /* 0x000fe20007ffe1ff */
[----:B------:R-:W-:-:S04]  /*0fc0*/  IMAD.WIDE.U32 R10, R23, 0xe0, R10 ;  /* 0x000000e0170a7825 */ /* 0x000fc800078e000a */
[----:B------:R-:W-:Y:S02]  /*0fd0*/  IMAD.IADD R6, R7, 0x1, R11 ;  /* 0x0000000107067824 */ /* 0x000fe400078e020b */
[----:B------:R-:W-:-:S07]  /*0fe0*/  IMAD.MOV.U32 R8, RZ, RZ, R10 ;  /* 0x000000ffff087224 */ /* 0x000fce00078e000a */
.L_x_105:
[----:B0-----:R-:W2:Y:S01]  /*0ff0*/  LDG.E.64 R10, desc[UR6][R16.64] ;  /* 0x00000006100a7981 */ /* 0x001ea2000c1e1b00 */
[----:B------:R-:W-:Y:S01]  /*1000*/  LOP3.LUT R14, R0, R21, RZ, 0x3c, !PT ;  /* 0x00000015000e7212 */ /* 0x000fe200078e3cff */
[----:B------:R-:W-:-:S03]  /*1010*/  IMAD.MOV.U32 R7, RZ, RZ, 0x30800000 ;  /* 0x30800000ff077424 */ /* 0x000fc600078e00ff */
[----:B------:R-:W-:-:S05]  /*1020*/  I2FP.F32.U32 R14, R14 ;  /* 0x0000000e000e7245 */ /* 0x000fca0000201000 */
[----:B------:R-:W-:Y:S01]  /*1030*/  FFMA R27, R14, R7, -2 ;  /* 0xc00000000e1b7423 */ /* 0x000fe20000000007 */
[----:B--2---:R-:W-:-:S04]  /*1040*/  IADD3 R24, P2, PT, R10, R8, RZ ;  /* 0x000000080a187210 */ /* 0x004fc80007f5e0ff */
[----:B------:R-:W-:-:S05]  /*1050*/  IADD3.X R25, PT, PT, R11, R6, RZ, P2, !PT ;  /* 0x000000060b197210 */ /* 0x000fca00017fe4ff */
        /* <DEDUP_REMOVED lines=13> */
[----:B------:R-:W2:Y:S01]  /*1130*/  LDG.E.64 R18, desc[UR6][R16.64] ;  /* 0x0000000610127981 */ /* 0x000ea2000c1e1b00 */
[----:B------:R-:W-:Y:S02]  /*1140*/  IMAD.MOV.U32 R11, RZ, RZ, RZ ;  /* 0x000000ffff0b7224 */ /* 0x000fe400078e00ff */
[----:B------:R-:W-:-:S04]  /*1150*/  IMAD.WIDE.U32 R14, R14, -0x147e5, R10 ;  /* 0xfffeb81b0e0e7825 */ /* 0x000fc800078e000a */
[----:B------:R-:W-:-:S05]  /*1160*/  VIADD R10, R15, UR4 ;  /* 0x000000040f0a7c36 */ /* 0x000fca0008000000 */
[----:B------:R-:W-:-:S04]  /*1170*/  LOP3.LUT R0, R10, R14, RZ, 0x3c, !PT ;  /* 0x0000000e0a007212 */ /* 0x000fc800078e3cff */
[----:B------:R-:W-:-:S05]  /*1180*/  I2FP.F32.U32 R0, R0 ;  /* 0x0000000000007245 */ /* 0x000fca0000201000 */
[----:B0-----:R-:W-:Y:S01]  /*1190*/  FFMA R27, R0, R7, -2 ;  /* 0xc0000000001b7423 */ /* 0x001fe20000000007 */
[----:B--2---:R-:W-:-:S05]  /*11a0*/  IADD3 R24, P2, PT, R18, R8, RZ ;  /* 0x0000000812187210 */ /* 0x004fca0007f5e0ff */
[----:B------:R-:W-:-:S05]  /*11b0*/  IMAD.X R25, R19, 0x1, R6, P2 ;  /* 0x0000000113197824 */ /* 0x000fca00010e0606 */
[----:B------:R0:W-:Y:S04]  /*11c0*/  ST.E desc[UR6][R24.64+-0x14], R27 ;  /* 0xffffec1b18007985 */ /* 0x0001e8000c101906 */
[----:B------:R-:W2:Y:S01]  /*11d0*/  LDG.E.64 R18, desc[UR6][R16.64] ;  /* 0x0000000610127981 */ /* 0x000ea2000c1e1b00 */
[----:B------:R-:W-:-:S05]  /*11e0*/  IMAD.WIDE.U32 R14, R14, -0x147e5, R10 ;  /* 0xfffeb81b0e0e7825 */ /* 0x000fca00078e000a */
[----:B------:R-:W-:-:S04]  /*11f0*/  IADD3 R10, PT, PT, R15, UR4, RZ ;  /* 0x000000040f0a7c10 */ /* 0x000fc8000fffe0ff */
[----:B------:R-:W-:-:S04]  /*1200*/  LOP3.LUT R0, R10, R14, RZ, 0x3c, !PT ;  /* 0x0000000e0a007212 */ /* 0x000fc800078e3cff */
[----:B------:R-:W-:-:S05]  /*1210*/  I2FP.F32.U32 R0, R0 ;  /* 0x0000000000007245 */ /* 0x000fca0000201000 */
[----:B-1----:R-:W-:Y:S01]  /*1220*/  FFMA R29, R0, R7, -2 ;  /* 0xc0000000001d7423 */ /* 0x002fe20000000007 */
[----:B--2---:R-:W-:-:S05]  /*1230*/  IADD3 R20, P2, PT, R18, R8, RZ ;  /* 0x0000000812147210 */ /* 0x004fca0007f5e0ff */
[----:B------:R-:W-:-:S05]  /*1240*/  IMAD.X R21, R19, 0x1, R6, P2 ;  /* 0x0000000113157824 */ /* 0x000fca00010e0606 */
[----:B------:R1:W-:Y:S04]  /*1250*/  ST.E desc[UR6][R20.64+-0x10], R29 ;  /* 0xfffff01d14007985 */ /* 0x0003e8000c101906 */
[----:B------:R-:W2:Y:S01]  /*1260*/  LDG.E.64 R18, desc[UR6][R16.64] ;  /* 0x0000000610127981 */ /* 0x000ea2000c1e1b00 */
        /* <DEDUP_REMOVED lines=27> */
[----:B------:R-:W-:-:S04]  /*1420*/  IMAD.WIDE.U32 R14, R14, -0x147e5, R10 ;  /* 0xfffeb81b0e0e7825 */ /* 0x000fc800078e000a */
[----:B------:R-:W-:Y:S01]  /*1430*/  VIADD R9, R9, 0x8 ;  /* 0x0000000809097836 */ /* 0x000fe20000000000 */
[----:B-1----:R-:W-:Y:S01]  /*1440*/  IADD3 R20, PT, PT, R15, UR4, RZ ;  /* 0x000000040f147c10 */ /* 0x002fe2000fffe0ff */
[----:B------:R-:W-:-:S03]  /*1450*/  IMAD.MOV.U32 R21, RZ, RZ, RZ ;  /* 0x000000ffff157224 */ /* 0x000fc600078e00ff */
[----:B------:R-:W-:Y:S01]  /*1460*/  LOP3.LUT R0, R20, R14, RZ, 0x3c, !PT ;  /* 0x0000000e14007212 */ /* 0x000fe200078e3cff */
[----:B------:R-:W-:-:S03]  /*1470*/  IMAD.WIDE.U32 R14, R14, -0x147e5, R20 ;  /* 0xfffeb81b0e0e7825 */ /* 0x000fc600078e0014 */
[----:B------:R-:W-:Y:S01]  /*1480*/  I2FP.F32.U32 R0, R0 ;  /* 0x0000000000007245 */ /* 0x000fe20000201000 */
[----:B------:R-:W-:-:S04]  /*1490*/  IMAD.MOV.U32 R21, RZ, RZ, R14 ;  /* 0x000000ffff157224 */ /* 0x000fc800078e000e */
[----:B------:R-:W-:Y:S01]  /*14a0*/  FFMA R7, R0, R7, -2 ;  /* 0xc000000000077423 */ /* 0x000fe20000000007 */
[----:B------:R-:W-:Y:S02]  /*14b0*/  IADD3 R0, PT, PT, R15, UR4, RZ ;  /* 0x000000040f007c10 */ /* 0x000fe4000fffe0ff */
[----:B--2---:R-:W-:Y:S02]  /*14c0*/  IADD3 R10, P2, PT, R18, R8, RZ ;  /* 0x00000008120a7210 */ /* 0x004fe40007f5e0ff */
[----:B------:R-:W-:-:S03]  /*14d0*/  IADD3 R8, P3, PT, R8, 0x20, RZ ;  /* 0x0000002008087810 */ /* 0x000fc60007f7e0ff */
[--C-:B------:R-:W-:Y:S01]  /*14e0*/  IMAD.X R11, R19, 0x1, R6.reuse, P2 ;  /* 0x00000001130b7824 */ /* 0x100fe200010e0606 */
[----:B------:R-:W-:Y:S01]  /*14f0*/  ISETP.NE.AND P2, PT, R9, RZ, PT ;  /* 0x000000ff0900720c */ /* 0x000fe20003f45270 */
[----:B------:R-:W-:-:S03]  /*1500*/  IMAD.X R6, RZ, RZ, R6, P3 ;  /* 0x000000ffff067224 */ /* 0x000fc600018e0606 */
[----:B------:R0:W-:Y:S09]  /*1510*/  ST.E desc[UR6][R10.64], R7 ;  /* 0x000000070a007985 */ /* 0x0001f2000c101906 */
[----:B------:R-:W-:Y:S05]  /*1520*/  @P2 BRA `(.L_x_105) ;  /* 0xfffffff800b02947 */ /* 0x000fea000383ffff */
.L_x_104:
[----:B------:R-:W-:Y:S05]  /*1530*/  @!P1 BRA `(.L_x_98) ;  /* 0x00000004009c9947 */ /* 0x000fea0003800000 */
[----:B------:R-:W-:Y:S02]  /*1540*/  ISETP.GE.U32.AND P1, PT, R13, 0x4, PT ;  /* 0x000000040d00780c */ /* 0x000fe40003f26070 */
[----:B------:R-:W-:-:S04]  /*1550*/  LOP3.LUT R20, R12, 0x3, RZ, 0xc0, !PT ;  /* 0x000000030c147812 */ /* 0x000fc800078ec0ff */
[----:B------:R-:W-:-:S07]  /*1560*/  ISETP.NE.AND P2, PT, R20, RZ, PT ;  /* 0x000000ff1400720c */ /* 0x000fce0003f45270 */
[----:B------:R-:W-:Y:S06]  /*1570*/  @!P1 BRA `(.L_x_106) ;  /* 0x0000000000c49947 */ /* 0x000fec0003800000 */
[----:B------:R-:W2:Y:S01]  /*1580*/  LDG.E.64 R8, desc[UR6][R16.64] ;  /* 0x0000000610087981 */ /* 0x000ea2000c1e1b00 */
[----:B------:R-:W-:Y:S01]  /*1590*/  IMAD R6, R4, 0xe0, RZ ;  /* 0x000000e004067824 */ /* 0x000fe200078e02ff */
[----:B0-----:R-:W-:Y:S01]  /*15a0*/  LOP3.LUT R10, R0, R21, RZ, 0x3c, !PT ;  /* 0x00000015000a7212 */ /* 0x001fe200078e3cff */
        /* <DEDUP_REMOVED lines=16> */
[----:B--2---:R-:W-:-:S05]  /*16b0*/  IMAD.WIDE.U32 R18, R23, 0xe0, R18 ;  /* 0x000000e017127825 */ /* 0x004fca00078e0012 */
[----:B------:R-:W-:-:S03]  /*16c0*/  IADD3 R19, PT, PT, R6, R19, RZ ;  /* 0x0000001306137210 */ /* 0x000fc60007ffe0ff */
[----:B0-----:R-:W-:-:S05]  /*16d0*/  IMAD.WIDE.U32 R14, R5, 0x4, R18 ;  /* 0x00000004050e7825 */ /* 0x001fca00078e0012 */
[----:B------:R0:W-:Y:S04]  /*16e0*/  ST.E desc[UR6][R14.64+0x4c], R21 ;  /* 0x00004c150e007985 */ /* 0x0001e8000c101906 */
[----:B------:R-:W2:Y:S01]  /*16f0*/  LDG.E.64 R18, desc[UR6][R16.64] ;  /* 0x0000000610127981 */ /* 0x000ea2000c1e1b00 */
[----:B------:R-:W-:Y:S02]  /*1700*/  IMAD.MOV.U32 R9, RZ, RZ, RZ ;  /* 0x000000ffff097224 */ /* 0x000fe400078e00ff */
[----:B------:R-:W-:-:S04]  /*1710*/  IMAD.WIDE.U32 R10, R10, -0x147e5, R8 ;  /* 0xfffeb81b0a0a7825 */ /* 0x000fc800078e0008 */
[----:B------:R-:W-:-:S05]  /*1720*/  VIADD R8, R11, UR4 ;  /* 0x000000040b087c36 */ /* 0x000fca0008000000 */
[----:B------:R-:W-:-:S04]  /*1730*/  LOP3.LUT R0, R8, R10, RZ, 0x3c, !PT ;  /* 0x0000000a08007212 */ /* 0x000fc800078e3cff */
[----:B------:R-:W-:-:S05]  /*1740*/  I2FP.F32.U32 R0, R0 ;  /* 0x0000000000007245 */ /* 0x000fca0000201000 */
[----:B------:R-:W-:Y:S01]  /*1750*/  FFMA R13, R0, R7, -2 ;  /* 0xc0000000000d7423 */ /* 0x000fe20000000007 */
[----:B--2---:R-:W-:-:S04]  /*1760*/  IMAD.WIDE.U32 R18, R23, 0xe0, R18 ;  /* 0x000000e017127825 */ /* 0x004fc800078e0012 */
[----:B------:R-:W-:Y:S02]  /*1770*/  IMAD.IADD R19, R6, 0x1, R19 ;  /* 0x0000000106137824 */ /* 0x000fe400078e0213 */
[----:B0-----:R-:W-:-:S05]  /*1780*/  IMAD.WIDE.U32 R14, R5, 0x4, R18 ;  /* 0x00000004050e7825 */ /* 0x001fca00078e0012 */
[----:B------:R-:W-:Y:S04]  /*1790*/  ST.E desc[UR6][R14.64+0x50], R13 ;  /* 0x0000500d0e007985 */ /* 0x000fe8000c101906 */
[----:B------:R-:W2:Y:S01]  /*17a0*/  LDG.E.64 R18, desc[UR6][R16.64] ;  /* 0x0000000610127981 */ /* 0x000ea2000c1e1b00 */
[----:B------:R-:W-:-:S05]  /*17b0*/  IMAD.WIDE.U32 R8, R10, -0x147e5, R8 ;  /* 0xfffeb81b0a087825 */ /* 0x000fca00078e0008 */
[----:B------:R-:W-:-:S04]  /*17c0*/  IADD3 R10, PT, PT, R9, UR4, RZ ;  /* 0x00000004090a7c10 */ /* 0x000fc8000fffe0ff */
[----:B------:R-:W-:-:S04]  /*17d0*/  LOP3.LUT R0, R10, R8, RZ, 0x3c, !PT ;  /* 0x000000080a007212 */ /* 0x000fc800078e3cff */
[----:B------:R-:W-:-:S05]  /*17e0*/  I2FP.F32.U32 R0, R0 ;  /* 0x0000000000007245 */ /* 0x000fca0000201000 */
[----:B------:R-:W-:Y:S01]  /*17f0*/  FFMA R11, R0, R7, -2 ;  /* 0xc0000000000b7423 */ /* 0x000fe20000000007 */
[----:B--2---:R-:W-:-:S04]  /*1800*/  IMAD.WIDE.U32 R18, R23, 0xe0, R18 ;  /* 0x000000e017127825 */ /* 0x004fc800078e0012 */
[----:B------:R-:W-:Y:S02]  /*1810*/  IMAD.IADD R19, R6, 0x1, R19 ;  /* 0x0000000106137824 */ /* 0x000fe400078e0213 */
[----:B------:R-:W-:-:S04]  /*1820*/  IMAD.WIDE.U32 R6, R5, 0x4, R18 ;  /* 0x0000000405067825 */ /* 0x000fc800078e0012 */
[----:B------:R-:W-:Y:S01]  /*1830*/  VIADD R5, R5, 0x4 ;  /* 0x0000000405057836 */ /* 0x000fe20000000000 */
[----:B------:R0:W-:Y:S02]  /*1840*/  ST.E desc[UR6][R6.64+0x54], R11 ;  /* 0x0000540b06007985 */ /* 0x0001e4000c101906 */
[----:B0-----:R-:W-:Y:S02]  /*1850*/  IMAD.MOV.U32 R11, RZ, RZ, RZ ;  /* 0x000000ffff0b7224 */ /* 0x001fe400078e00ff */
[----:B------:R-:W-:-:S04]  /*1860*/  IMAD.WIDE.U32 R8, R8, -0x147e5, R10 ;  /* 0xfffeb81b08087825 */ /* 0x000fc800078e000a */
[----:B------:R-:W-:Y:S01]  /*1870*/  VIADD R0, R9, UR4 ;  /* 0x0000000409007c36 */ /* 0x000fe20008000000 */
[----:B------:R-:W-:-:S07]  /*1880*/  MOV R21, R8 ;  /* 0x0000000800157202 */ /* 0x000fce0000000f00 */
.L_x_106:
[----:B------:R-:W-:Y:S05]  /*1890*/  @!P2 BRA `(.L_x_98) ;  /* 0x0000000000c4a947 */ /* 0x000fea0003800000 */
[----:B------:R-:W-:Y:S02]  /*18a0*/  ISETP.NE.AND P1, PT, R20, 0x1, PT ;  /* 0x000000011400780c */ /* 0x000fe40003f25270 */
[----:B------:R-:W-:-:S04]  /*18b0*/  LOP3.LUT R6, R12, 0x1, RZ, 0xc0, !PT ;  /* 0x000000010c067812 */ /* 0x000fc800078ec0ff */
[----:B------:R-:W-:-:S07]  /*18c0*/  ISETP.NE.U32.AND P2, PT, R6, 0x1, PT ;  /* 0x000000010600780c */ /* 0x000fce0003f45070 */
[----:B------:R-:W-:Y:S06]  /*18d0*/  @!P1 BRA `(.L_x_107) ;  /* 0x0000000000709947 */ /* 0x000fec0003800000 */
[----:B0-----:R-:W2:Y:S01]  /*18e0*/  LDG.E.64 R6, desc[UR6][R16.64] ;  /* 0x0000000610067981 */ /* 0x001ea2000c1e1b00 */
[----:B------:R-:W-:Y:S01]  /*18f0*/  LOP3.LUT R8, R0, R21, RZ, 0x3c, !PT ;  /* 0x0000001500087212 */ /* 0x000fe200078e3cff */
[----:B------:R-:W-:Y:S02]  /*1900*/  IMAD R15, R4, 0xe0, RZ ;  /* 0x000000e0040f7824 */ /* 0x000fe400078e02ff */
[----:B------:R-:W-:Y:S01]  /*1910*/  IMAD.MOV.U32 R13, RZ, RZ, 0x30800000 ;  /* 0x30800000ff0d7424 */ /* 0x000fe200078e00ff */
[----:B------:R-:W-:-:S05]  /*1920*/  I2FP.F32.U32 R8, R8 ;  /* 0x0000000800087245 */ /* 0x000fca0000201000 */
[----:B------:R-:W-:Y:S01]  /*1930*/  FFMA R19, R8, R13, -2 ;  /* 0xc000000008137423 */ /* 0x000fe2000000000d */
[----:B--2---:R-:W-:-:S04]  /*1940*/  IMAD.WIDE.U32 R6, R23, 0xe0, R6 ;  /* 0x000000e017067825 */ /* 0x004fc800078e0006 */
[----:B------:R-:W-:Y:S02]  /*1950*/  IMAD.IADD R7, R15, 0x1, R7 ;  /* 0x000000010f077824 */ /* 0x000fe400078e0207 */
[----:B------:R-:W-:-:S05]  /*1960*/  IMAD.WIDE.U32 R6, R5, 0x4, R6 ;  /* 0x0000000405067825 */ /* 0x000fca00078e0006 */
[----:B------:R0:W-:Y:S04]  /*1970*/  ST.E desc[UR6][R6.64+0x48], R19 ;  /* 0x0000481306007985 */ /* 0x0001e8000c101906 */
[----:B------:R-:W2:Y:S01]  /*1980*/  LDG.E.64 R8, desc[UR6][R16.64] ;  /* 0x0000000610087981 */ /* 0x000ea2000c1e1b00 */
[----:B------:R-:W-:Y:S01]  /*1990*/  UMOV UR4, URZ ;  /* 0x000000ff00047c82 */ /* 0x000fe20008000000 */
[----:B0-----:R-:W-:Y:S01]  /*19a0*/  MOV R6, R0 ;  /* 0x0000000000067202 */ /* 0x001fe20000000f00 */
[----:B------:R-:W-:-:S04]  /*19b0*/  IMAD.MOV.U32 R7, RZ, RZ, RZ ;  /* 0x000000ffff077224 */ /* 0x000fc800078e00ff */
[----:B------:R-:W-:-:S04]  /*19c0*/  IMAD.WIDE.U32 R10, R21, -0x147e5, R6 ;  /* 0xfffeb81b150a7825 */ /* 0x000fc800078e0006 */
[----:B------:R-:W-:-:S05]  /*19d0*/  VIADD R14, R11, UR4 ;  /* 0x000000040b0e7c36 */ /* 0x000fca0008000000 */
[----:B------:R-:W-:-:S04]  /*19e0*/  LOP3.LUT R0, R14, R10, RZ, 0x3c, !PT ;  /* 0x0000000a0e007212 */ /* 0x000fc800078e3cff */
[----:B------:R-:W-:-:S05]  /*19f0*/  I2FP.F32.U32 R0, R0 ;  /* 0x0000000000007245 */ /* 0x000fca0000201000 */
[----:B------:R-:W-:Y:S01]  /*1a00*/  FFMA R13, R0, R13, -2 ;  /* 0xc0000000000d7423 */ /* 0x000fe2000000000d */
[----:B--2---:R-:W-:-:S04]  /*1a10*/  IMAD.WIDE.U32 R8, R23, 0xe0, R8 ;  /* 0x000000e017087825 */ /* 0x004fc800078e0008 */
[----:B------:R-:W-:Y:S02]  /*1a20*/  IMAD.IADD R9, R15, 0x1, R9 ;  /* 0x000000010f097824 */ /* 0x000fe400078e0209 */
[----:B------:R-:W-:Y:S02]  /*1a30*/  HFMA2 R15, -RZ, RZ, 0, 0 ;  /* 0x00000000ff0f7431 */ /* 0x000fe400000001ff */
[----:B------:R-:W-:-:S04]  /*1a40*/  IMAD.WIDE.U32 R6, R5, 0x4, R8 ;  /* 0x0000000405067825 */ /* 0x000fc800078e0008 */
[----:B------:R-:W-:Y:S01]  /*1a50*/  VIADD R5, R5, 0x2 ;  /* 0x0000000205057836 */ /* 0x000fe20000000000 */
[----:B------:R1:W-:Y:S01]  /*1a60*/  ST.E desc[UR6][R6.64+0x4c], R13 ;  /* 0x00004c0d06007985 */ /* 0x0003e2000c101906 */
[----:B------:R-:W-:-:S04]  /*1a70*/  IMAD.WIDE.U32 R10, R10, -0x147e5, R14 ;  /* 0xfffeb81b0a0a7825 */ /* 0x000fc800078e000e */
[----:B------:R-:W-:Y:S02]  /*1a80*/  VIADD R0, R11, UR4 ;  /* 0x000000040b007c36 */ /* 0x000fe40008000000 */
[----:B------:R-:W-:-:S07]  /*1a90*/  IMAD.MOV.U32 R21, RZ, RZ, R10 ;  /* 0x000000ffff157224 */ /* 0x000fce00078e000a */
.L_x_107:
[----:B------:R-:W-:Y:S05]  /*1aa0*/  @P2 BRA `(.L_x_98) ;  /* 0x0000000000402947 */ /* 0x000fea0003800000 */
[----:B01----:R-:W2:Y:S01]  /*1ab0*/  LDG.E.64 R6, desc[UR6][R16.64] ;  /* 0x0000000610067981 */ /* 0x003ea2000c1e1b00 */
[----:B------:R-:W-:Y:S01]  /*1ac0*/  LOP3.LUT R8, R0, R21, RZ, 0x3c, !PT ;  /* 0x0000001500087212 */ /* 0x000fe200078e3cff */
[----:B------:R-:W-:Y:S01]  /*1ad0*/  IMAD R11, R4, 0xe0, RZ ;  /* 0x000000e0040b7824 */ /* 0x000fe200078e02ff */
[----:B------:R-:W-:Y:S01]  /*1ae0*/  MOV R9, 0x30800000 ;  /* 0x3080000000097802 */ /* 0x000fe20000000f00 */
[----:B------:R-:W-:Y:S01]  /*1af0*/  UMOV UR4, URZ ;  /* 0x000000ff00047c82 */ /* 0x000fe20008000000 */
[----:B------:R-:W-:Y:S01]  /*1b00*/  I2FP.F32.U32 R8, R8 ;  /* 0x0000000800087245 */ /* 0x000fe20000201000 */
[----:B--2---:R-:W-:-:S04]  /*1b10*/  IMAD.WIDE.U32 R6, R23, 0xe0, R6 ;  /* 0x000000e017067825 */ /* 0x004fc800078e0006 */
[----:B------:R-:W-:Y:S02]  /*1b20*/  IMAD.IADD R7, R11, 0x1, R7 ;  /* 0x000000010b077824 */ /* 0x000fe400078e0207 */
[----:B------:R-:W-:Y:S01]  /*1b30*/  FFMA R11, R8, R9, -2 ;  /* 0xc0000000080b7423 */ /* 0x000fe20000000009 */
[----:B------:R-:W-:-:S05]  /*1b40*/  IMAD.WIDE.U32 R6, R5, 0x4, R6 ;  /* 0x0000000405067825 */ /* 0x000fca00078e0006 */
[----:B------:R0:W-:Y:S02]  /*1b50*/  ST.E desc[UR6][R6.64+0x48], R11 ;  /* 0x0000480b06007985 */ /* 0x0001e4000c101906 */
[----:B0-----:R-:W-:Y:S02]  /*1b60*/  IMAD.MOV.U32 R6, RZ, RZ, R0 ;  /* 0x000000ffff067224 */ /* 0x001fe400078e0000 */
[----:B------:R-:W-:Y:S02]  /*1b70*/  IMAD.MOV.U32 R7, RZ, RZ, RZ ;  /* 0x000000ffff077224 */ /* 0x000fe400078e00ff */
[----:B------:R-:W-:-:S04]  /*1b80*/  IMAD.WIDE.U32 R8, R21, -0x147e5, R6 ;  /* 0xfffeb81b15087825 */ /* 0x000fc800078e0006 */
[----:B------:R-:W-:Y:S01]  /*1b90*/  IMAD.MOV.U32 R21, RZ, RZ, R8 ;  /* 0x000000ffff157224 */ /* 0x000fe200078e0008 */
[----:B------:R-:W-:-:S07]  /*1ba0*/  IADD3 R0, PT, PT, R9, UR4, RZ ;  /* 0x0000000409007c10 */ /* 0x000fce000fffe0ff */
.L_x_98:
[----:B01----:R-:W2:Y:S01]  /*1bb0*/  LDG.E.64 R6, desc[UR6][R16.64] ;  /* 0x0000000610067981 */ /* 0x003ea2000c1e1b00 */
[----:B------:R-:W-:Y:S02]  /*1bc0*/  IMAD R25, R4, 0xe0, RZ ;  /* 0x000000e004197824 */ /* 0x000fe400078e02ff */
[----:B--2---:R-:W-:-:S04]  /*1bd0*/  IMAD.WIDE.U32 R6, R23, 0xe0, R6 ;  /* 0x000000e017067825 */ /* 0x004fc800078e0006 */
[----:B------:R-:W-:Y:S02]  /*1be0*/  IMAD.IADD R15, R25, 0x1, R7 ;  /* 0x00000001190f7824 */ /* 0x000fe400078e0207 */
[----:B------:R-:W-:-:S05]  /*1bf0*/  IMAD.MOV.U32 R14, RZ, RZ, R6 ;  /* 0x000000ffff0e7224 */ /* 0x000fca00078e0006 */
[----:B------:R0:W-:Y:S04]  /*1c00*/  ST.E desc[UR6][R14.64+0x44], R12 ;  /* 0x0000440c0e007985 */ /* 0x0001e8000c101906 */
[----:B------:R-:W2:Y:S02]  /*1c10*/  LDG.E.64 R4, desc[UR6][R16.64] ;  /* 0x0000000610047981 */ /* 0x000ea4000c1e1b00 */
[----:B--2---:R-:W-:-:S04]  /*1c20*/  IMAD.WIDE.U32 R4, R23, 0xe0, R4 ;  /* 0x000000e017047825 */ /* 0x004fc800078e0004 */
[----:B------:R-:W-:Y:S01]  /*1c30*/  IMAD.MOV.U32 R26, RZ, RZ, R4 ;  /* 0x000000ffff1a7224 */ /* 0x000fe200078e0004 */
[----:B------:R-:W-:-:S05]  /*1c40*/  IADD3 R27, PT, PT, R25, R5, RZ ;  /* 0x00000005191b7210 */ /* 0x000fca0007ffe0ff */
[----:B------:R-:W-:Y:S04]  /*1c50*/  ST.E desc[UR6][R26.64], R12 ;  /* 0x0000000c1a007985 */ /* 0x000fe8000c101906 */
[----:B------:R-:W2:Y:S04]  /*1c60*/  LDL.64 R28, [R1+0x8] ;  /* 0x00000800011c7983 */ /* 0x000ea80000100a00 */
[----:B------:R-:W3:Y:S04]  /*1c70*/  LDL.64 R4, [R1+0x10] ;  /* 0x0000100001047983 */ /* 0x000ee80000100a00 */
[----:B------:R-:W4:Y:S04]  /*1c80*/  LDL.64 R6, [R1+0x18] ;  /* 0x0000180001067983 */ /* 0x000f280000100a00 */
[----:B------:R-:W4:Y:S04]  /*1c90*/  LDL.64 R8, [R1+0x20] ;  /* 0x0000200001087983 */ /* 0x000f280000100a00 */
[----:B0-----:R-:W4:Y:S04]  /*1ca0*/  LDL.64 R14, [R1+0x30] ;  /* 0x00003000010e7983 */ /* 0x001f280000100a00 */
[----:B------:R-:W4:Y:S04]  /*1cb0*/  LDL.64 R16, [R1+0x38] ;  /* 0x0000380001107983 */ /* 0x000f280000100a00 */
[----:B------:R-:W4:Y:S04]  /*1cc0*/  LDL R13, [R1+0x4] ;  /* 0x00000400010d7983 */ /* 0x000f280000100800 */
[----:B------:R-:W4:Y:S04]  /*1cd0*/  LDL R19, [R1+0x40] ;  /* 0x0000400001137983 */ /* 0x000f280000100800 */
[----:B------:R-:W4:Y:S01]  /*1ce0*/  LDL.64 R10, [R1+0x28] ;  /* 0x00002800010a7983 */ /* 0x000f220000100a00 */
[----:B-----5:R-:W-:-:S04]  /*1cf0*/  IMAD.WIDE.U32 R2, R23, 0xe0, R2 ;  /* 0x000000e017027825 */ /* 0x020fc800078e0002 */
[----:B------:R-:W-:Y:S02]  /*1d00*/  IMAD.IADD R3, R25, 0x1, R3 ;  /* 0x0000000119037824 */ /* 0x000fe400078e0203 */
[----:B------:R-:W-:-:S03]  /*1d10*/  IMAD.MOV.U32 R23, RZ, RZ, RZ ;  /* 0x000000ffff177224 */ /* 0x000fc600078e00ff */
[----:B--2---:R-:W-:Y:S04]  /*1d20*/  ST.E.64 desc[UR6][R2.64+0x90], R28 ;  /* 0x0000901c02007985 */ /* 0x004fe8000c101b06 */
[----:B---3--:R-:W-:Y:S04]  /*1d30*/  ST.E.64 desc[UR6][R2.64+0x98], R4 ;  /* 0x0000980402007985 */ /* 0x008fe8000c101b06 */
[----:B----4-:R-:W-:Y:S04]  /*1d40*/  ST.E.64 desc[UR6][R2.64+0xa0], R6 ;  /* 0x0000a00602007985 */ /* 0x010fe8000c101b06 */
[----:B------:R-:W-:Y:S04]  /*1d50*/  ST.E.64 desc[UR6][R2.64+0xa8], R8 ;  /* 0x0000a80802007985 */ /* 0x000fe8000c101b06 */
[----:B------:R-:W-:Y:S04]  /*1d60*/  ST.E.64 desc[UR6][R2.64+0xb8], R14 ;  /* 0x0000b80e02007985 */ /* 0x000fe8000c101b06 */
[----:B------:R-:W-:Y:S04]  /*1d70*/  ST.E.64 desc[UR6][R2.64+0xc0], R16 ;  /* 0x0000c01002007985 */ /* 0x000fe8000c101b06 */
[----:B------:R-:W-:Y:S04]  /*1d80*/  ST.E.64 desc[UR6][R2.64+0x88], R12 ;  /* 0x0000880c02007985 */ /* 0x000fe8000c101b06 */
[----:B------:R-:W-:Y:S04]  /*1d90*/  ST.E desc[UR6][R2.64+0xc8], R19 ;  /* 0x0000c81302007985 */ /* 0x000fe8000c101906 */
[----:B------:R0:W-:Y:S02]  /*1da0*/  ST.E.64 desc[UR6][R2.64+0xb0], R10 ;  /* 0x0000b00a02007985 */ /* 0x0001e4000c101b06 */
[----:B0-----:R-:W-:Y:S01]  /*1db0*/  MOV R10, R21 ;  /* 0x00000015000a7202 */ /* 0x001fe20000000f00 */
[----:B------:R-:W-:Y:S01]  /*1dc0*/  IMAD.MOV.U32 R11, RZ, RZ, R0 ;  /* 0x000000ffff0b7224 */ /* 0x000fe200078e0000 */
[----:B------:R-:W-:Y:S06]  /*1dd0*/  @!P0 BRA `(.L_x_108) ;  /* 0x0000000c006c8947 */ /* 0x000fec0003800000 */
[----:B------:R-:W-:Y:S02]  /*1de0*/  ISETP.NE.AND P0, PT, R12, 0x1, PT ;  /* 0x000000010c00780c */ /* 0x000fe40003f05270 */
[----:B------:R-:W-:Y:S02]  /*1df0*/  CS2R R4, SRZ ;  /* 0x0000000000047805 */ /* 0x000fe4000001ff00 */
[----:B------:R-:W-:Y:S02]  /*1e00*/  CS2R R8, SRZ ;  /* 0x0000000000087805 */ /* 0x000fe4000001ff00 */
[----:B------:R-:W-:-:S07]  /*1e10*/  CS2R R6, SRZ ;  /* 0x0000000000067805 */ /* 0x000fce000001ff00 */
[----:B------:R-:W-:Y:S05]  /*1e20*/  @!P0 BRA `(.L_x_109) ;  /* 0x0000000800348947 */ /* 0x000fea0003800000 */
[----:B------:R-:W0:Y:S01]  /*1e30*/  LDCU.64 UR4, c[0x4][URZ] ;  /* 0x01000000ff0477ac */ /* 0x000e220008000a00 */
[----:B------:R-:W-:Y:S01]  /*1e40*/  LOP3.LUT R4, R12, 0x7ffffffe, RZ, 0xc0, !PT ;  /* 0x7ffffffe0c047812 */ /* 0x000fe200078ec0ff */
[----:B------:R-:W-:Y:S02]  /*1e50*/  HFMA2 R13, -RZ, RZ, 0, 0 ;  /* 0x00000000ff0d7431 */ /* 0x000fe400000001ff */
[----:B------:R-:W-:Y:S02]  /*1e60*/  VIADD R5, R1, 0x8 ;  /* 0x0000000801057836 */ /* 0x000fe40000000000 */
[----:B------:R-:W-:Y:S02]  /*1e70*/  IMAD.MOV.U32 R16, RZ, RZ, RZ ;  /* 0x000000ffff107224 */ /* 0x000fe400078e00ff */
[----:B------:R-:W-:Y:S01]  /*1e80*/  IMAD.MOV R6, RZ, RZ, -R4 ;  /* 0x000000ffff067224 */ /* 0x000fe200078e0a04 */
[----:B0-----:R-:W-:-:S04]  /*1e90*/  UIADD3 UR4, UP0, UPT, UR4, 0x8, URZ ;  /* 0x0000000804047890 */ /* 0x001fc8000ff1e0ff */
[----:B------:R-:W-:Y:S02]  /*1ea0*/  UIADD3.X UR5, UPT, UPT, URZ, UR5, URZ, UP0, !UPT ;  /* 0x00000005ff057290 */ /* 0x000fe400087fe4ff */
[----:B------:R-:W-:-:S04]  /*1eb0*/  IMAD.U32 R8, RZ, RZ, UR4 ;  /* 0x00000004ff087e24 */ /* 0x000fc8000f8e00ff */
[----:B------:R-:W-:-:S07]  /*1ec0*/  IMAD.U32 R9, RZ, RZ, UR5 ;  /* 0x00000005ff097e24 */ /* 0x000fce000f8e00ff */
.L_x_124:
[----:B------:R-:W2:Y:S04]  /*1ed0*/  LDL R7, [R5+-0x4] ;  /* 0xfffffc0005077983 */ /* 0x000ea80000100800 */
[----:B------:R-:W2:Y:S01]  /*1ee0*/  LDG.E R0, desc[UR6][R8.64+-0x4] ;  /* 0xfffffc0608007981 */ /* 0x000ea2000c1e1900 */
[----:B------:R-:W-:Y:S01]  /*1ef0*/  BSSY.RECONVERGENT B0, `(.L_x_110) ;  /* 0x0000007000007945 */ /* 0x000fe20003800200 */
[----:B--2---:R-:W-:Y:S01]  /*1f00*/  FADD R17, R7, -R0 ;  /* 0x8000000007117221 */ /* 0x004fe20000000000 */
[----:B------:R-:W-:-:S03]  /*1f10*/  MOV R0, 0x1f60 ;  /* 0x00001f6000007802 */ /* 0x000fc60000000f00 */
[----:B0-----:R-:W0:Y:S02]  /*1f20*/  F2F.F64.F32 R34, R17 ;  /* 0x0000001100227310 */ /* 0x001e240000201800 */
[----:B0-----:R-:W-:-:S10]  /*1f30*/  DADD R18, -RZ, |R34| ;  /* 0x00000000ff127229 */ /* 0x001fd40000000522 */
[----:B-1----:R-:W-:-:S07]  /*1f40*/  MOV R36, R19 ;  /* 0x0000001300247202 */ /* 0x002fce0000000f00 */
[----:B------:R-:W-:Y:S05]  /*1f50*/  CALL.REL.NOINC `($_Z13init_particleP14ParticleSystem$__internal_accurate_pow) ;  /* 0x0000001000d47944 */ /* 0x000fea0003c00000 */
[----:B------:R-:W-:Y:S05]  /*1f60*/  BSYNC.RECONVERGENT B0 ;  /* 0x0000000000007941 */ /* 0x000fea0003800200 */
.L_x_110:
[----:B------:R-:W-:Y:S01]  /*1f70*/  DADD R14, R34, 2 ;  /* 0x40000000220e7429 */ /* 0x000fe20000000000 */
[----:B------:R0:W1:Y:S01]  /*1f80*/  F2F.F64.F32 R20, R13 ;  /* 0x0000000d00147310 */ /* 0x0000620000201800 */
[C---:B------:R-:W-:Y:S01]  /*1f90*/  FSETP.NEU.AND P1, PT, R17.reuse, RZ, PT ;  /* 0x000000ff1100720b */ /* 0x040fe20003f2d000 */
[----:B------:R-:W-:Y:S01]  /*1fa0*/  BSSY.RECONVERGENT B0, `(.L_x_111) ;  /* 0x000000e000007945 */ /* 0x000fe20003800200 */
[----:B------:R-:W-:Y:S02]  /*1fb0*/  FSETP.NEU.AND P0, PT, R17, 1, PT ;  /* 0x3f8000001100780b */ /* 0x000fe40003f0d000 */
[----:B------:R-:W-:Y:S02]  /*1fc0*/  FSEL R22, R19, RZ, P1 ;  /* 0x000000ff13167208 */ /* 0x000fe40000800000 */
[----:B------:R-:W-:Y:S02]  /*1fd0*/  FSEL R23, R18, RZ, P1 ;  /* 0x000000ff12177208 */ /* 0x000fe40000800000 */
[----:B------:R-:W-:-:S02]  /*1fe0*/  LOP3.LUT R0, R15, 0x7ff00000, RZ, 0xc0, !PT ;  /* 0x7ff000000f007812 */ /* 0x000fc400078ec0ff */
[----:B------:R0:W2:Y:S02]  /*1ff0*/  F2F.F64.F32 R14, R7 ;  /* 0x00000007000e7310 */ /* 0x0000a40000201800 */
[----:B------:R-:W-:-:S13]  /*2000*/  ISETP.NE.AND P2, PT, R0, 0x7ff00000, PT ;  /* 0x7ff000000000780c */ /* 0x000fda0003f45270 */
[----:B012---:R-:W-:Y:S05]  /*2010*/  @P2 BRA `(.L_x_112) ;  /* 0x0000000000182947 */ /* 0x007fea0003800000 */
[----:B------:R-:W-:-:S13]  /*2020*/  FSETP.NAN.AND P1, PT, R17, R17, PT ;  /* 0x000000111100720b */ /* 0x000fda0003f28000 */
[----:B------:R-:W-:Y:S01]  /*2030*/  @P1 DADD R22, R34, 2 ;  /* 0x4000000022161429 */ /* 0x000fe20000000000 */
[----:B------:R-:W-:Y:S10]  /*2040*/  @P1 BRA `(.L_x_112) ;  /* 0x00000000000c1947 */ /* 0x000ff40003800000 */
[----:B------:R-:W-:-:S14]  /*2050*/  DSETP.NEU.AND P1, PT, |R34|, +INF , PT ;  /* 0x7ff000002200742a */ /* 0x000fdc0003f2d200 */
[----:B------:R-:W-:Y:S02]  /*2060*/  @!P1 IMAD.MOV.U32 R22, RZ, RZ, 0x0 ;  /* 0x00000000ff169424 */ /* 0x000fe400078e00ff */
[----:B------:R-:W-:-:S07]  /*2070*/  @!P1 IMAD.MOV.U32 R23, RZ, RZ, 0x7ff00000 ;  /* 0x7ff00000ff179424 */ /* 0x000fce00078e00ff */
.L_x_112:
[----:B------:R-:W-:Y:S05]  /*2080*/  BSYNC.RECONVERGENT B0 ;  /* 0x0000000000007941 */ /* 0x000fea0003800200 */
.L_x_111:
[----:B------:R-:W-:Y:S01]  /*2090*/  FSEL R18, R22, RZ, P0 ;  /* 0x000000ff16127208 */ /* 0x000fe20000000000 */
[----:B------:R-:W-:Y:S01]  /*20a0*/  BSSY.RECONVERGENT B0, `(.L_x_113) ;  /* 0x0000008000007945 */ /* 0x000fe20003800200 */
[----:B------:R-:W-:Y:S02]  /*20b0*/  FSEL R19, R23, 1.875, P0 ;  /* 0x3ff0000017137808 */ /* 0x000fe40000000000 */
[----:B------:R-:W-:-:S04]  /*20c0*/  MOV R0, 0x2120 ;  /* 0x0000212000007802 */ /* 0x000fc80000000f00 */
[----:B------:R-:W-:Y:S02]  /*20d0*/  DADD R20, R20, R18 ;  /* 0x0000000014147229 */ /* 0x000fe40000000012 */
[----:B------:R-:W-:-:S04]  /*20e0*/  DADD R18, -RZ, |R14| ;  /* 0x00000000ff127229 */ /* 0x000fc8000000050e */
[----:B------:R0:W1:Y:S06]  /*20f0*/  F2F.F32.F64 R13, R20 ;  /* 0x00000014000d7310 */ /* 0x00006c0000301000 */
[----:B------:R-:W-:-:S07]  /*2100*/  IMAD.MOV.U32 R36, RZ, RZ, R19 ;  /* 0x000000ffff247224 */ /* 0x000fce00078e0013 */
[----:B01----:R-:W-:Y:S05]  /*2110*/  CALL.REL.NOINC `($_Z13init_particleP14ParticleSystem$__internal_accurate_pow) ;  /* 0x0000001000647944 */ /* 0x003fea0003c00000 */
[----:B------:R-:W-:Y:S05]  /*2120*/  BSYNC.RECONVERGENT B0 ;  /* 0x0000000000007941 */ /* 0x000fea0003800200 */
.L_x_113:
[----:B------:R-:W2:Y:S04]  /*2130*/  LDL R34, [R5] ;  /* 0x0000000005227983 */ /* 0x000ea80000100800 */
[----:B------:R-:W2:Y:S01]  /*2140*/  LDG.E R35, desc[UR6][R8.64] ;  /* 0x0000000608237981 */ /* 0x000ea2000c1e1900 */
[----:B------:R-:W-:Y:S01]  /*2150*/  DADD R22, R14, 2 ;  /* 0x400000000e167429 */ /* 0x000fe20000000000 */
[----:B------:R0:W1:Y:S01]  /*2160*/  F2F.F64.F32 R20, R16 ;  /* 0x0000001000147310 */ /* 0x0000620000201800 */
[C---:B------:R-:W-:Y:S01]  /*2170*/  FSETP.NEU.AND P1, PT, R7.reuse, RZ, PT ;  /* 0x000000ff0700720b */ /* 0x040fe20003f2d000 */
[----:B------:R-:W-:Y:S01]  /*2180*/  BSSY.RECONVERGENT B0, `(.L_x_114) ;  /* 0x000000f000007945 */ /* 0x000fe20003800200 */
[----:B------:R-:W-:-:S06]  /*2190*/  FSETP.NEU.AND P0, PT, R7, 1, PT ;  /* 0x3f8000000700780b */ /* 0x000fcc0003f0d000 */
[----:B------:R-:W-:Y:S02]  /*21a0*/  LOP3.LUT R22, R23, 0x7ff00000, RZ, 0xc0, !PT ;  /* 0x7ff0000017167812 */ /* 0x000fe400078ec0ff */
[----:B------:R-:W-:Y:S02]  /*21b0*/  FSEL R23, R18, RZ, P1 ;  /* 0x000000ff12177208 */ /* 0x000fe40000800000 */
[----:B------:R-:W-:Y:S02]  /*21c0*/  ISETP.NE.AND P2, PT, R22, 0x7ff00000, PT ;  /* 0x7ff000001600780c */ /* 0x000fe40003f45270 */
[----:B------:R-:W-:Y:S01]  /*21d0*/  FSEL R22, R19, RZ, P1 ;  /* 0x000000ff13167208 */ /* 0x000fe20000800000 */
[----:B--2---:R-:W-:-:S04]  /*21e0*/  FADD R35, R34, -R35 ;  /* 0x8000002322237221 */ /* 0x004fc80000000000 */
[----:B------:R0:W2:Y:S06]  /*21f0*/  F2F.F64.F32 R16, R35 ;  /* 0x0000002300107310 */ /* 0x0000ac0000201800 */
[----:B-1----:R-:W-:Y:S05]  /*2200*/  @P2 BRA `(.L_x_115) ;  /* 0x0000000000182947 */ /* 0x002fea0003800000 */
[----:B------:R-:W-:-:S13]  /*2210*/  FSETP.NAN.AND P1, PT, R7, R7, PT ;  /* 0x000000070700720b */ /* 0x000fda0003f28000 */
[----:B------:R-:W-:Y:S01]  /*2220*/  @P1 DADD R22, R14, 2 ;  /* 0x400000000e161429 */ /* 0x000fe20000000000 */
[----:B------:R-:W-:Y:S10]  /*2230*/  @P1 BRA `(.L_x_115) ;  /* 0x00000000000c1947 */ /* 0x000ff40003800000 */
[----:B------:R-:W-:-:S14]  /*2240*/  DSETP.NEU.AND P1, PT, |R14|, +INF , PT ;  /* 0x7ff000000e00742a */ /* 0x000fdc0003f2d200 */
[----:B------:R-:W-:Y:S01]  /*2250*/  @!P1 MOV R22, 0x0 ;  /* 0x0000000000169802 */ /* 0x000fe20000000f00 */
[----:B------:R-:W-:-:S07]  /*2260*/  @!P1 IMAD.MOV.U32 R23, RZ, RZ, 0x7ff00000 ;  /* 0x7ff00000ff179424 */ /* 0x000fce00078e00ff */
.L_x_115:
[----:B------:R-:W-:Y:S05]  /*2270*/  BSYNC.RECONVERGENT B0 ;  /* 0x0000000000007941 */ /* 0x000fea0003800200 */
.L_x_114:
[----:B------:R-:W-:Y:S01]  /*2280*/  FSEL R14, R22, RZ, P0 ;  /* 0x000000ff160e7208 */ /* 0x000fe20000000000 */
[----:B--2---:R-:W-:Y:S01]  /*2290*/  DADD R18, -RZ, |R16| ;  /* 0x00000000ff127229 */ /* 0x004fe20000000510 */
[----:B------:R-:W-:Y:S01]  /*22a0*/  FSEL R15, R23, 1.875, P0 ;  /* 0x3ff00000170f7808 */ /* 0x000fe20000000000 */
[----:B------:R-:W-:Y:S01]  /*22b0*/  BSSY.RECONVERGENT B0, `(.L_x_116) ;  /* 0x0000006000007945 */ /* 0x000fe20003800200 */
[----:B------:R-:W-:-:S04]  /*22c0*/  MOV R0, 0x2310 ;  /* 0x0000231000007802 */ /* 0x000fc80000000f00 */
[----:B------:R-:W-:-:S03]  /*22d0*/  DADD R20, R20, R14 ;  /* 0x0000000014147229 */ /* 0x000fc6000000000e */
[----:B------:R-:W-:-:S03]  /*22e0*/  IMAD.MOV.U32 R36, RZ, RZ, R19 ;  /* 0x000000ffff247224 */ /* 0x000fc600078e0013 */
[----:B------:R1:W2:Y:S05]  /*22f0*/  F2F.F32.F64 R7, R20 ;  /* 0x0000001400077310 */ /* 0x0002aa0000301000 */
[----:B012---:R-:W-:Y:S05]  /*2300*/  CALL.REL.NOINC `($_Z13init_particleP14ParticleSystem$__internal_accurate_pow) ;  /* 0x0000000c00e87944 */ /* 0x007fea0003c00000 */
[----:B------:R-:W-:Y:S05]  /*2310*/  BSYNC.RECONVERGENT B0 ;  /* 0x0000000000007941 */ /* 0x000fea0003800200 */
.L_x_116:
[----:B------:R-:W-:Y:S01]  /*2320*/  DADD R14, R16, 2 ;  /* 0x40000000100e7429 */ /* 0x000fe20000000000 */
[----:B------:R-:W-:Y:S01]  /*2330*/  FSETP.NEU.AND P0, PT, R35, RZ, PT ;  /* 0x000000ff2300720b */ /* 0x000fe20003f0d000 */
[----:B------:R-:W-:Y:S03]  /*2340*/  BSSY.RECONVERGENT B0, `(.L_x_117) ;  /* 0x000000e000007945 */ /* 0x000fe60003800200 */
[----:B------:R-:W-:Y:S02]  /*2350*/  FSEL R20, R19, RZ, P0 ;  /* 0x000000ff13147208 */ /* 0x000fe40000000000 */
[----:B------:R-:W-:-:S03]  /*2360*/  FSEL R21, R18, RZ, P0 ;  /* 0x000000ff12157208 */ /* 0x000fc60000000000 */
[----:B------:R-:W-:-:S04]  /*2370*/  LOP3.LUT R14, R15, 0x7ff00000, RZ, 0xc0, !PT ;  /* 0x7ff000000f0e7812 */ /* 0x000fc800078ec0ff */
[----:B------:R-:W-:-:S13]  /*2380*/  ISETP.NE.AND P1, PT, R14, 0x7ff00000, PT ;  /* 0x7ff000000e00780c */ /* 0x000fda0003f25270 */
[----:B------:R-:W-:Y:S05]  /*2390*/  @P1 BRA `(.L_x_118) ;  /* 0x0000000000201947 */ /* 0x000fea0003800000 */
[----:B------:R-:W-:-:S13]  /*23a0*/  FSETP.NAN.AND P0, PT, R35, R35, PT ;  /* 0x000000232300720b */ /* 0x000fda0003f08000 */
[----:B------:R-:W-:Y:S05]  /*23b0*/  @P0 BRA `(.L_x_119) ;  /* 0x0000000000140947 */ /* 0x000fea0003800000 */
[----:B------:R-:W-:-:S14]  /*23c0*/  DSETP.NEU.AND P0, PT, |R16|, +INF , PT ;  /* 0x7ff000001000742a */ /* 0x000fdc0003f0d200 */
[----:B------:R-:W-:Y:S05]  /*23d0*/  @P0 BRA `(.L_x_118) ;  /* 0x0000000000100947 */ /* 0x000fea0003800000 */
[----:B------:R-:W-:Y:S01]  /*23e0*/  IMAD.MOV.U32 R20, RZ, RZ, 0x0 ;  /* 0x00000000ff147424 */ /* 0x000fe200078e00ff */
[----:B------:R-:W-:Y:S01]  /*23f0*/  MOV R21, 0x7ff00000 ;  /* 0x7ff0000000157802 */ /* 0x000fe20000000f00 */
[----:B------:R-:W-:Y:S06]  /*2400*/  BRA `(.L_x_118) ;  /* 0x0000000000047947 */ /* 0x000fec0003800000 */
.L_x_119:
[----:B------:R-:W-:-:S11]  /*2410*/  DADD R20, R16, 2 ;  /* 0x4000000010147429 */ /* 0x000fd60000000000 */
.L_x_118:
[----:B------:R-:W-:Y:S05]  /*2420*/  BSYNC.RECONVERGENT B0 ;  /* 0x0000000000007941 */ /* 0x000fea0003800200 */
.L_x_117:
[----:B------:R-:W0:Y:S01]  /*2430*/  F2F.F64.F32 R16, R13 ;  /* 0x0000000d00107310 */ /* 0x000e220000201800 */
[----:B------:R-:W-:Y:S01]  /*2440*/  FSETP.NEU.AND P0, PT, R35, 1, PT ;  /* 0x3f8000002300780b */ /* 0x000fe20003f0d000 */
[----:B------:R-:W-:Y:S01]  /*2450*/  BSSY.RECONVERGENT B0, `(.L_x_120) ;  /* 0x000000a000007945 */ /* 0x000fe20003800200 */
[----:B------:R-:W-:Y:S02]  /*2460*/  MOV R0, 0x24f0 ;  /* 0x000024f000007802 */ /* 0x000fe40000000f00 */
[----:B------:R-:W-:Y:S02]  /*2470*/  FSEL R18, R20, RZ, P0 ;  /* 0x000000ff14127208 */ /* 0x000fe40000000000 */
[----:B------:R-:W-:Y:S01]  /*2480*/  FSEL R19, R21, 1.875, P0 ;  /* 0x3ff0000015137808 */ /* 0x000fe20000000000 */
[----:B------:R-:W1:Y:S05]  /*2490*/  F2F.F64.F32 R14, R34 ;  /* 0x00000022000e7310 */ /* 0x000e6a0000201800 */
[----:B0-----:R-:W-:-:S06]  /*24a0*/  DADD R16, R16, R18 ;  /* 0x0000000010107229 */ /* 0x001fcc0000000012 */
[----:B------:R0:W2:Y:S01]  /*24b0*/  F2F.F32.F64 R13, R16 ;  /* 0x00000010000d7310 */ /* 0x0000a20000301000 */
[----:B-1----:R-:W-:-:S10]  /*24c0*/  DADD R18, -RZ, |R14| ;  /* 0x00000000ff127229 */ /* 0x002fd4000000050e */
[----:B0-----:R-:W-:-:S07]  /*24d0*/  IMAD.MOV.U32 R36, RZ, RZ, R19 ;  /* 0x000000ffff247224 */ /* 0x001fce00078e0013 */
[----:B--2---:R-:W-:Y:S05]  /*24e0*/  CALL.REL.NOINC `($_Z13init_particleP14ParticleSystem$__internal_accurate_pow) ;  /* 0x0000000c00707944 */ /* 0x004fea0003c00000 */
[----:B------:R-:W-:Y:S05]  /*24f0*/  BSYNC.RECONVERGENT B0 ;  /* 0x0000000000007941 */ /* 0x000fea0003800200 */
.L_x_120:
[----:B------:R-:W-:Y:S01]  /*2500*/  DADD R16, R14, 2 ;  /* 0x400000000e107429 */ /* 0x000fe20000000000 */
[----:B------:R-:W-:Y:S01]  /*2510*/  FSETP.NEU.AND P0, PT, R34, RZ, PT ;  /* 0x000000ff2200720b */ /* 0x000fe20003f0d000 */
[----:B------:R-:W-:Y:S08]  /*2520*/  BSSY.RECONVERGENT B0, `(.L_x_121) ;  /* 0x000000e000007945 */ /* 0x000ff00003800200 */
[----:B------:R-:W-:-:S02]  /*2530*/  LOP3.LUT R16, R17, 0x7ff00000, RZ, 0xc0, !PT ;  /* 0x7ff0000011107812 */ /* 0x000fc400078ec0ff */
[----:B------:R-:W-:Y:S02]  /*2540*/  FSEL R17, R18, RZ, P0 ;  /* 0x000000ff12117208 */ /* 0x000fe40000000000 */
[----:B------:R-:W-:Y:S02]  /*2550*/  ISETP.NE.AND P1, PT, R16, 0x7ff00000, PT ;  /* 0x7ff000001000780c */ /* 0x000fe40003f25270 */
[----:B------:R-:W-:-:S11]  /*2560*/  FSEL R16, R19, RZ, P0 ;  /* 0x000000ff13107208 */ /* 0x000fd60000000000 */
[----:B------:R-:W-:Y:S05]  /*2570*/  @P1 BRA `(.L_x_122) ;  /* 0x0000000000201947 */ /* 0x000fea0003800000 */
[----:B------:R-:W-:-:S13]  /*2580*/  FSETP.NAN.AND P0, PT, R34, R34, PT ;  /* 0x000000222200720b */ /* 0x000fda0003f08000 */
[----:B------:R-:W-:Y:S05]  /*2590*/  @P0 BRA `(.L_x_123) ;  /* 0x0000000000140947 */ /* 0x000fea0003800000 */
[----:B------:R-:W-:-:S14]  /*25a0*/  DSETP.NEU.AND P0, PT, |R14|, +INF , PT ;  /* 0x7ff000000e00742a */ /* 0x000fdc0003f0d200 */
[----:B------:R-:W-:Y:S05]  /*25b0*/  @P0 BRA `(.L_x_122) ;  /* 0x0000000000100947 */ /* 0x000fea0003800000 */
[----:B------:R-:W-:Y:S02]  /*25c0*/  IMAD.MOV.U32 R16, RZ, RZ, 0x0 ;  /* 0x00000000ff107424 */ /* 0x000fe400078e00ff */
[----:B------:R-:W-:Y:S01]  /*25d0*/  IMAD.MOV.U32 R17, RZ, RZ, 0x7ff00000 ;  /* 0x7ff00000ff117424 */ /* 0x000fe200078e00ff */
[----:B------:R-:W-:Y:S06]  /*25e0*/  BRA `(.L_x_122) ;  /* 0x0000000000047947 */ /* 0x000fec0003800000 */
.L_x_123:
[----:B------:R-:W-:-:S11]  /*25f0*/  DADD R16, R14, 2 ;  /* 0x400000000e107429 */ /* 0x000fd60000000000 */
.L_x_122:
[----:B------:R-:W-:Y:S05]  /*2600*/  BSYNC.RECONVERGENT B0 ;  /* 0x0000000000007941 */ /* 0x000fea0003800200 */
.L_x_121:
[----:B------:R-:W0:Y:S01]  /*2610*/  F2F.F64.F32 R14, R7 ;  /* 0x00000007000e7310 */ /* 0x000e220000201800 */
[----:B------:R-:W-:Y:S01]  /*2620*/  FSETP.NEU.AND P0, PT, R34, 1, PT ;  /* 0x3f8000002200780b */ /* 0x000fe20003f0d000 */
[----:B------:R-:W-:Y:S01]  /*2630*/  VIADD R5, R5, 0x8 ;  /* 0x0000000805057836 */ /* 0x000fe20000000000 */
[----:B------:R-:W-:Y:S02]  /*2640*/  IADD3 R6, PT, PT, R6, 0x2, RZ ;  /* 0x0000000206067810 */ /* 0x000fe40007ffe0ff */
[----:B------:R-:W-:Y:S02]  /*2650*/  FSEL R16, R16, RZ, P0 ;  /* 0x000000ff10107208 */ /* 0x000fe40000000000 */
[----:B------:R-:W-:Y:S02]  /*2660*/  FSEL R17, R17, 1.875, P0 ;  /* 0x3ff0000011117808 */ /* 0x000fe40000000000 */
[----:B------:R-:W-:Y:S02]  /*2670*/  ISETP.NE.AND P0, PT, R6, RZ, PT ;  /* 0x000000ff0600720c */ /* 0x000fe40003f05270 */
[----:B------:R-:W-:-:S02]  /*2680*/  IADD3 R8, P1, PT, R8, 0x8, RZ ;  /* 0x0000000808087810 */ /* 0x000fc40007f3e0ff */
[----:B0-----:R-:W-:-:S03]  /*2690*/  DADD R14, R14, R16 ;  /* 0x000000000e0e7229 */ /* 0x001fc60000000010 */
[----:B------:R-:W-:-:S03]  /*26a0*/  IMAD.X R9, RZ, RZ, R9, P1 ;  /* 0x000000ffff097224 */ /* 0x000fc600008e0609 */
[----:B------:R0:W1:Y:S03]  /*26b0*/  F2F.F32.F64 R16, R14 ;  /* 0x0000000e00107310 */ /* 0x0000660000301000 */
[----:B------:R-:W-:Y:S05]  /*26c0*/  @P0 BRA `(.L_x_124) ;  /* 0xfffffff800000947 */ /* 0x000fea000383ffff */
[----:B------:R2:W3:Y:S01]  /*26d0*/  F2F.F64.F32 R6, R13 ;  /* 0x0000000d00067310 */ /* 0x0004e20000201800 */
[----:B------:R-:W-:-:S07]  /*26e0*/  IMAD.MOV.U32 R5, RZ, RZ, RZ ;  /* 0x000000ffff057224 */ /* 0x000fce00078e00ff */
[----:B-1----:R2:W1:Y:S02]  /*26f0*/  F2F.F64.F32 R8, R16 ;  /* 0x0000001000087310 */ /* 0x0024640000201800 */
.L_x_109:
[----:B------:R-:W-:-:S04]  /*2700*/  LOP3.LUT R12, R12, 0x1, RZ, 0xc0, !PT ;  /* 0x000000010c0c7812 */ /* 0x000fc800078ec0ff */
[----:B------:R-:W-:-:S13]  /*2710*/  ISETP.NE.U32.AND P0, PT, R12, 0x1, PT ;  /* 0x000000010c00780c */ /* 0x000fda0003f05070 */
[----:B------:R-:W-:Y:S05]  /*2720*/  @P0 BRA `(.L_x_125) ;  /* 0x00000004000c0947 */ /* 0x000fea0003800000 */
[----:B------:R-:W0:Y:S01]  /*2730*/  LDCU.64 UR4, c[0x4][URZ] ;  /* 0x01000000ff0477ac */ /* 0x000e220008000a00 */
[C---:B------:R-:W-:Y:S02]  /*2740*/  SHF.L.U32 R0, R4.reuse, 0x2, RZ ;  /* 0x0000000204007819 */ /* 0x040fe400000006ff */
[----:B------:R-:W-:-:S03]  /*2750*/  SHF.L.U64.HI R5, R4, 0x2, R5 ;  /* 0x0000000204057819 */ /* 0x000fc60000010205 */
[----:B------:R-:W-:-:S06]  /*2760*/  IMAD.IADD R4, R1, 0x1, R0 ;  /* 0x0000000101047824 */ /* 0x000fcc00078e0200 */
[----:B------:R-:W4:Y:S01]  /*2770*/  LDL R4, [R4+0x4] ;  /* 0x0000040004047983 */ /* 0x000f220000100800 */
[----:B0-----:R-:W-:-:S04]  /*2780*/  IADD3 R14, P0, PT, R0, UR4, RZ ;  /* 0x00000004000e7c10 */ /* 0x001fc8000ff1e0ff */
[----:B------:R-:W-:-:S05]  /*2790*/  IADD3.X R15, PT, PT, R5, UR5, RZ, P0, !PT ;  /* 0x00000005050f7c10 */ /* 0x000fca00087fe4ff */
[----:B------:R-:W4:Y:S01]  /*27a0*/  LDG.E R5, desc[UR6][R14.64+0x4] ;  /* 0x000004060e057981 */ /* 0x000f22000c1e1900 */
[----:B------:R-:W-:Y:S01]  /*27b0*/  BSSY.RECONVERGENT B0, `(.L_x_126) ;  /* 0x0000007000007945 */ /* 0x000fe20003800200 */
[----:B------:R-:W-:Y:S01]  /*27c0*/  MOV R0, 0x2820 ;  /* 0x0000282000007802 */ /* 0x000fe20000000f00 */
[----:B----4-:R-:W-:-:S04]  /*27d0*/  FADD R5, R4, -R5 ;  /* 0x8000000504057221 */ /* 0x010fc80000000000 */
[----:B--2---:R-:W0:Y:S02]  /*27e0*/  F2F.F64.F32 R12, R5 ;  /* 0x00000005000c7310 */ /* 0x004e240000201800 */
[----:B0-----:R-:W-:-:S10]  /*27f0*/  DADD R18, -RZ, |R12| ;  /* 0x00000000ff127229 */ /* 0x001fd4000000050c */
[----:B------:R-:W-:-:S07]  /*2800*/  IMAD.MOV.U32 R36, RZ, RZ, R19 ;  /* 0x000000ffff247224 */ /* 0x000fce00078e0013 */
[----:B-1-3--:R-:W-:Y:S05]  /*2810*/  CALL.REL.NOINC `($_Z13init_particleP14ParticleSystem$__internal_accurate_pow) ;  /* 0x0000000800a47944 */ /* 0x00afea0003c00000 */
[----:B------:R-:W-:Y:S05]  /*2820*/  BSYNC.RECONVERGENT B0 ;  /* 0x0000000000007941 */ /* 0x000fea0003800200 */
.L_x_126:
        /* <DEDUP_REMOVED lines=15> */
.L_x_129:
[----:B------:R-:W-:-:S11]  /*2920*/  DADD R16, R12, 2 ;  /* 0x400000000c107429 */ /* 0x000fd60000000000 */
.L_x_128:
[----:B------:R-:W-:Y:S05]  /*2930*/  BSYNC.RECONVERGENT B0 ;  /* 0x0000000000007941 */ /* 0x000fea0003800200 */
.L_x_127:
[----:B------:R-:W-:Y:S01]  /*2940*/  FSETP.NEU.AND P0, PT, R5, 1, PT ;  /* 0x3f8000000500780b */ /* 0x000fe20003f0d000 */
[----:B------:R-:W0:Y:S01]  /*2950*/  F2F.F64.F32 R14, R4 ;  /* 0x00000004000e7310 */ /* 0x000e220000201800 */
[----:B------:R-:W-:Y:S01]  /*2960*/  BSSY.RECONVERGENT B0, `(.L_x_130) ;  /* 0x0000009000007945 */ /* 0x000fe20003800200 */
[----:B------:R-:W-:Y:S02]  /*2970*/  MOV R0, 0x29f0 ;  /* 0x000029f000007802 */ /* 0x000fe40000000f00 */
[----:B------:R-:W-:Y:S02]  /*2980*/  FSEL R12, R16, RZ, P0 ;  /* 0x000000ff100c7208 */ /* 0x000fe40000000000 */
[----:B------:R-:W-:-:S06]  /*2990*/  FSEL R13, R17, 1.875, P0 ;  /* 0x3ff00000110d7808 */ /* 0x000fcc0000000000 */
[----:B------:R-:W-:Y:S02]  /*29a0*/  DADD R6, R6, R12 ;  /* 0x0000000006067229 */ /* 0x000fe4000000000c */
[----:B0-----:R-:W-:-:S04]  /*29b0*/  DADD R18, -RZ, |R14| ;  /* 0x00000000ff127229 */ /* 0x001fc8000000050e */
[----:B------:R0:W1:Y:S06]  /*29c0*/  F2F.F32.F64 R13, R6 ;  /* 0x00000006000d7310 */ /* 0x00006c0000301000 */
[----:B------:R-:W-:-:S07]  /*29d0*/  IMAD.MOV.U32 R36, RZ, RZ, R19 ;  /* 0x000000ffff247224 */ /* 0x000fce00078e0013 */
[----:B01----:R-:W-:Y:S05]  /*29e0*/  CALL.REL.NOINC `($_Z13init_particleP14ParticleSystem$__internal_accurate_pow) ;  /* 0x0000000800307944 */ /* 0x003fea0003c00000 */
[----:B------:R-:W-:Y:S05]  /*29f0*/  BSYNC.RECONVERGENT B0 ;  /* 0x0000000000007941 */ /* 0x000fea0003800200 */
.L_x_130:
        /* <DEDUP_REMOVED lines=15> */
.L_x_133:
[----:B------:R-:W-:-:S11]  /*2af0*/  DADD R6, R14, 2 ;  /* 0x400000000e067429 */ /* 0x000fd60000000000 */
.L_x_132:
[----:B------:R-:W-:Y:S05]  /*2b00*/  BSYNC.RECONVERGENT B0 ;  /* 0x0000000000007941 */ /* 0x000fea0003800200 */
.L_x_131:
[----:B------:R-:W-:-:S04]  /*2b10*/  FSETP.NEU.AND P0, PT, R4, 1, PT ;  /* 0x3f8000000400780b */ /* 0x000fc80003f0d000 */
[----:B------:R-:W-:Y:S02]  /*2b20*/  FSEL R4, R6, RZ, P0 ;  /* 0x000000ff06047208 */ /* 0x000fe40000000000 */
[----:B------:R-:W-:-:S06]  /*2b30*/  FSEL R5, R7, 1.875, P0 ;  /* 0x3ff0000007057808 */ /* 0x000fcc0000000000 */
[----:B------:R-:W-:-:S06]  /*2b40*/  DADD R8, R8, R4 ;  /* 0x0000000008087229 */ /* 0x000fcc0000000004 */
[----:B------:R4:W0:Y:S05]  /*2b50*/  F2F.F32.F64 R16, R8 ;  /* 0x0000000800107310 */ /* 0x00082a0000301000 */
.L_x_125:
[----:B------:R-:W-:-:S05]  /*2b60*/  MOV R5, 0x42c80000 ;  /* 0x42c8000000057802 */ /* 0x000fca0000000f00 */
[----:B0-2---:R-:W-:-:S04]  /*2b70*/  FFMA R16, R5, R16, 1 ;  /* 0x3f80000005107423 */ /* 0x005fc80000000010 */
[----:B------:R-:W-:-:S07]  /*2b80*/  FMUL R23, R16, R13 ;  /* 0x0000000d10177220 */ /* 0x000fce0000400000 */
.L_x_108:
[----:B------:R-:W-:Y:S01]  /*2b90*/  IMAD.MOV.U32 R5, RZ, RZ, 0x3dcccccd ;  /* 0x3dcccccdff057424 */ /* 0x000fe200078e00ff */
[----:B------:R-:W0:Y:S01]  /*2ba0*/  FCHK P0, R23, 10 ;  /* 0x4120000017007902 */ /* 0x000e220000000000 */
[----:B------:R-:W-:Y:S01]  /*2bb0*/  IMAD.MOV.U32 R0, RZ, RZ, 0x41200000 ;  /* 0x41200000ff007424 */ /* 0x000fe200078e00ff */
[----:B------:R-:W-:Y:S03]  /*2bc0*/  BSSY.RECONVERGENT B0, `(.L_x_134) ;  /* 0x000000b000007945 */ /* 0x000fe60003800200 */
[----:B------:R-:W-:-:S04]  /*2bd0*/  FFMA R0, R5, -R0, 1 ;  /* 0x3f80000005007423 */ /* 0x000fc80000000800 */
[----:B------:R-:W-:-:S04]  /*2be0*/  FFMA R0, R0, R5, 0.10000000149011611938 ;  /* 0x3dcccccd00007423 */ /* 0x000fc80000000005 */
[----:B------:R-:W-:-:S04]  /*2bf0*/  FFMA R4, R0, R23, RZ ;  /* 0x0000001700047223 */ /* 0x000fc800000000ff */
[----:B------:R-:W-:-:S04]  /*2c00*/  FFMA R5, R4, -10, R23 ;  /* 0xc120000004057823 */ /* 0x000fc80000000017 */
[----:B------:R-:W-:Y:S01]  /*2c10*/  FFMA R5, R0, R5, R4 ;  /* 0x0000000500057223 */ /* 0x000fe20000000004 */
[----:B0-----:R-:W-:Y:S06]  /*2c20*/  @!P0 BRA `(.L_x_135) ;  /* 0x0000000000108947 */ /* 0x001fec0003800000 */
[----:B------:R-:W-:Y:S02]  /*2c30*/  MOV R0, R23 ;  /* 0x0000001700007202 */ /* 0x000fe40000000f00 */
[----:B------:R-:W-:-:S07]  /*2c40*/  MOV R4, 0x2c60 ;  /* 0x00002c6000047802 */ /* 0x000fce0000000f00 */
[----:B-1-34-:R-:W-:Y:S05]  /*2c50*/  CALL.REL.NOINC `($__internal_1_$__cuda_sm3x_div_rn_noftz_f32_slowpath) ;  /* 0x0000000000187944 */ /* 0x01afea0003c00000 */
[----:B------:R-:W-:-:S07]  /*2c60*/  IMAD.MOV.U32 R5, RZ, RZ, R8 ;  /* 0x000000ffff057224 */ /* 0x000fce00078e0008 */
.L_x_135:
[----:B------:R-:W-:Y:S05]  /*2c70*/  BSYNC.RECONVERGENT B0 ;  /* 0x0000000000007941 */ /* 0x000fea0003800200 */
.L_x_134:
[----:B------:R-:W-:Y:S04]  /*2c80*/  ST.E.64 desc[UR6][R2.64+0xd8], R10 ;  /* 0x0000d80a02007985 */ /* 0x000fe8000c101b06 */
[----:B------:R-:W-:Y:S04]  /*2c90*/  ST.E desc[UR6][R2.64+0xd0], R5 ;  /* 0x0000d00502007985 */ /* 0x000fe8000c101906 */
[----:B------:R-:W-:Y:S01]  /*2ca0*/  ST.E desc[UR6][R2.64+0xcc], R5 ;  /* 0x0000cc0502007985 */ /* 0x000fe2000c101906 */
[----:B------:R-:W-:Y:S05]  /*2cb0*/  EXIT ;  /* 0x000000000000794d */ /* 0x000fea0003800000 */
        .weak           $__internal_1_$__cuda_sm3x_div_rn_noftz_f32_slowpath
        .type           $__internal_1_$__cuda_sm3x_div_rn_noftz_f32_slowpath,@function
        .size           $__internal_1_$__cuda_sm3x_div_rn_noftz_f32_slowpath,($_Z13init_particleP14ParticleSystem$__internal_accurate_pow - $__internal_1_$__cuda_sm3x_div_rn_noftz_f32_slowpath)
$__internal_1_$__cuda_sm3x_div_rn_noftz_f32_slowpath:
[----:B------:R-:W-:Y:S01]  /*2cc0*/  SHF.R.U32.HI R5, RZ, 0x17, R0 ;  /* 0x00000017ff057819 */ /* 0x000fe20000011600 */
[----:B------:R-:W-:Y:S04]  /*2cd0*/  BSSY.RECONVERGENT B1, `(.L_x_136) ;  /* 0x000005b000017945 */ /* 0x000fe80003800200 */
[----:B------:R-:W-:Y:S01]  /*2ce0*/  BSSY.RELIABLE B2, `(.L_x_137) ;  /* 0x0000019000027945 */ /* 0x000fe20003800100 */
        /* <DEDUP_REMOVED lines=21> */
[----:B------:R-:W-:Y:S02]  /*2e40*/  @P0 IMAD.MOV.U32 R5, RZ, RZ, RZ ;  /* 0x000000ffff050224 */ /* 0x000fe400078e00ff */
[----:B------:R-:W-:Y:S01]  /*2e50*/  @!P0 FFMA R0, R0, 1.84467440737095516160e+19, RZ ;  /* 0x5f80000000008823 */ /* 0x000fe200000000ff */
[----:B------:R-:W-:-:S07]  /*2e60*/  @!P0 MOV R5, 0xffffffc0 ;  /* 0xffffffc000058802 */ /* 0x000fce0000000f00 */
.L_x_138:
[----:B------:R-:W-:Y:S05]  /*2e70*/  BSYNC.RELIABLE B2 ;  /* 0x0000000000027941 */ /* 0x000fea0003800100 */
.L_x_137:
        /* <DEDUP_REMOVED lines=16> */
[----:B------:R-:W-:-:S05]  /*2f80*/  LOP3.LUT R0, R0, 0xff, RZ, 0xc0, !PT ;  /* 0x000000ff00007812 */ /* 0x000fca00078ec0ff */
[----:B------:R-:W-:-:S05]  /*2f90*/  IMAD.IADD R13, R0, 0x1, R5 ;  /* 0x00000001000d7824 */ /* 0x000fca00078e0205 */
        /* <DEDUP_REMOVED lines=11> */
[C---:B------:R-:W-:Y:S01]  /*3050*/  VIADD R6, R13.reuse, 0x20 ;  /* 0x000000200d067836 */ /* 0x040fe20000000000 */
[C---:B------:R-:W-:Y:S02]  /*3060*/  ISETP.NE.AND P2, PT, R13.reuse, RZ, PT ;  /* 0x000000ff0d00720c */ /* 0x040fe40003f45270 */
[----:B------:R-:W-:Y:S02]  /*3070*/  ISETP.NE.AND P1, PT, R13, RZ, PT ;  /* 0x000000ff0d00720c */ /* 0x000fe40003f25270 */
[----:B------:R-:W-:Y:S01]  /*3080*/  LOP3.LUT R5, R0, 0x7fffff, RZ, 0xc0, !PT ;  /* 0x007fffff00057812 */ /* 0x000fe200078ec0ff */
[CCC-:B------:R-:W-:Y:S01]  /*3090*/  FFMA.RP R0, R7.reuse, R9.reuse, R12.reuse ;  /* 0x0000000907007223 */ /* 0x1c0fe2000000800c */
[----:B------:R-:W-:Y:S01]  /*30a0*/  FFMA.RM R7, R7, R9, R12 ;  /* 0x0000000907077223 */ /* 0x000fe2000000400c */
[----:B------:R-:W-:Y:S01]  /*30b0*/  IMAD.MOV R9, RZ, RZ, -R13 ;  /* 0x000000ffff097224 */ /* 0x000fe200078e0a0d */
[----:B------:R-:W-:-:S03]  /*30c0*/  LOP3.LUT R5, R5, 0x800000, RZ, 0xfc, !PT ;  /* 0x0080000005057812 */ /* 0x000fc600078efcff */
[----:B------:R-:W-:Y:S02]  /*30d0*/  FSETP.NEU.FTZ.AND P0, PT, R0, R7, PT ;  /* 0x000000070000720b */ /* 0x000fe40003f1d000 */
[----:B------:R-:W-:Y:S02]  /*30e0*/  SHF.L.U32 R6, R5, R6, RZ ;  /* 0x0000000605067219 */ /* 0x000fe400000006ff */
        /* <DEDUP_REMOVED lines=11> */
.L_x_145:
[----:B------:R-:W-:-:S04]  /*31a0*/  LOP3.LUT R8, R8, 0x80000000, RZ, 0xc0, !PT ;  /* 0x8000000008087812 */ /* 0x000fc800078ec0ff */
[----:B------:R-:W-:Y:S01]  /*31b0*/  LOP3.LUT R8, R8, 0x7f800000, RZ, 0xfc, !PT ;  /* 0x7f80000008087812 */ /* 0x000fe200078efcff */
[----:B------:R-:W-:Y:S06]  /*31c0*/  BRA `(.L_x_146) ;  /* 0x0000000000047947 */ /* 0x000fec0003800000 */
.L_x_144:
[----:B------:R-:W-:-:S07]  /*31d0*/  IMAD R8, R5, 0x800000, R8 ;  /* 0x0080000005087824 */ /* 0x000fce00078e0208 */
.L_x_146:
[----:B------:R-:W-:Y:S05]  /*31e0*/  BSYNC.RECONVERGENT B2 ;  /* 0x0000000000027941 */ /* 0x000fea0003800200 */
.L_x_143:
[----:B------:R-:W-:Y:S05]  /*31f0*/  BRA `(.L_x_147) ;  /* 0x0000000000207947 */ /* 0x000fea0003800000 */
.L_x_142:
[----:B------:R-:W-:-:S04]  /*3200*/  LOP3.LUT R0, R5, 0x80000000, R0, 0x48, !PT ;  /* 0x8000000005007812 */ /* 0x000fc800078e4800 */
[----:B------:R-:W-:Y:S01]  /*3210*/  LOP3.LUT R8, R0, 0x7f800000, RZ, 0xfc, !PT ;  /* 0x7f80000000087812 */ /* 0x000fe200078efcff */
[----:B------:R-:W-:Y:S06]  /*3220*/  BRA `(.L_x_147) ;  /* 0x0000000000147947 */ /* 0x000fec0003800000 */
.L_x_141:
[----:B------:R-:W-:Y:S01]  /*3230*/  LOP3.LUT R8, R5, 0x80000000, R0, 0x48, !PT ;  /* 0x8000000005087812 */ /* 0x000fe200078e4800 */
[----:B------:R-:W-:Y:S06]  /*3240*/  BRA `(.L_x_147) ;  /* 0x00000000000c7947 */ /* 0x000fec0003800000 */
.L_x_140:
[----:B------:R-:W0:Y:S01]  /*3250*/  MUFU.RSQ R8, -QNAN ;  /* 0xffc0000000087908 */ /* 0x000e220000001400 */
[----:B------:R-:W-:Y:S05]  /*3260*/  BRA `(.L_x_147) ;  /* 0x0000000000047947 */ /* 0x000fea0003800000 */
.L_x_139:
[----:B------:R-:W-:-:S07]  /*3270*/  FADD.FTZ R8, R0, 10 ;  /* 0x4120000000087421 */ /* 0x000fce0000010000 */
.L_x_147:
[----:B------:R-:W-:Y:S05]  /*3280*/  BSYNC.RECONVERGENT B1 ;  /* 0x0000000000017941 */ /* 0x000fea0003800200 */
.L_x_136:
[----:B------:R-:W-:-:S04]  /*3290*/  IMAD.MOV.U32 R5, RZ, RZ, 0x0 ;  /* 0x00000000ff057424 */ /* 0x000fc800078e00ff */
[----:B0-----:R-:W-:Y:S05]  /*32a0*/  RET.REL.NODEC R4 `(_Z13init_particleP14ParticleSystem) ;  /* 0xffffffcc04547950 */ /* 0x001fea0003c3ffff */
        .type           $_Z13init_particleP14ParticleSystem$__internal_accurate_pow,@function
        .size           $_Z13init_particleP14ParticleSystem$__internal_accurate_pow,(.L_x_152 - $_Z13init_particleP14ParticleSystem$__internal_accurate_pow)
$_Z13init_particleP14ParticleSystem$__internal_accurate_pow:
[----:B------:R-:W-:Y:S01]  /*32b0*/  ISETP.GT.U32.AND P0, PT, R36, 0xfffff, PT ;  /* 0x000fffff2400780c */ /* 0x000fe20003f04070 */
[----:B------:R-:W-:Y:S01]  /*32c0*/  IMAD.MOV.U32 R22, RZ, RZ, 0x41ad3b5a ;  /* 0x41ad3b5aff167424 */ /* 0x000fe200078e00ff */
[----:B------:R-:W-:Y:S01]  /*32d0*/  MOV R19, R36 ;  /* 0x0000002400137202 */ /* 0x000fe20000000f00 */
[----:B------:R-:W-:Y:S01]  /*32e0*/  UMOV UR4, 0x7d2cafe2 ;  /* 0x7d2cafe200047882 */ /* 0x000fe20000000000 */
[----:B------:R-:W-:Y:S01]  /*32f0*/  MOV R23, 0x3ed0f5d2 ;  /* 0x3ed0f5d200177802 */ /* 0x000fe20000000f00 */
[----:B------:R-:W-:Y:S01]  /*3300*/  UMOV UR5, 0x3eb0f5ff ;  /* 0x3eb0f5ff00057882 */ /* 0x000fe20000000000 */
[----:B------:R-:W-:Y:S01]  /*3310*/  SHF.R.U32.HI R36, RZ, 0x14, R36 ;  /* 0x00000014ff247819 */ /* 0x000fe20000011624 */
[----:B------:R-:W-:Y:S01]  /*3320*/  UMOV UR8, 0x3b39803f ;  /* 0x3b39803f00087882 */ /* 0x000fe20000000000 */
[----:B------:R-:W-:-:S05]  /*3330*/  UMOV UR9, 0x3c7abc9e ;  /* 0x3c7abc9e00097882 */ /* 0x000fca0000000000 */
[----:B------:R-:W-:-:S10]  /*3340*/  @!P0 DMUL R30, R18, 1.80143985094819840000e+16 ;  /* 0x43500000121e8828 */ /* 0x000fd40000000000 */
[----:B------:R-:W-:Y:S01]  /*3350*/  @!P0 IMAD.MOV.U32 R19, RZ, RZ, R31 ;  /* 0x000000ffff138224 */ /* 0x000fe200078e001f */
[----:B------:R-:W-:Y:S01]  /*3360*/  @!P0 LEA.HI R36, R31, 0xffffffca, RZ, 0xc ;  /* 0xffffffca1f248811 */ /* 0x000fe200078f60ff */
[----:B------:R-:W-:-:S03]  /*3370*/  @!P0 IMAD.MOV.U32 R18, RZ, RZ, R30 ;  /* 0x000000ffff128224 */ /* 0x000fc600078e001e */
[----:B------:R-:W-:Y:S02]  /*3380*/  LOP3.LUT R19, R19, 0x800fffff, RZ, 0xc0, !PT ;  /* 0x800fffff13137812 */ /* 0x000fe400078ec0ff */
[----:B------:R-:W-:Y:S02]  /*3390*/  MOV R20, R18 ;  /* 0x0000001200147202 */ /* 0x000fe40000000f00 */
[----:B------:R-:W-:-:S04]  /*33a0*/  LOP3.LUT R19, R19, 0x3ff00000, RZ, 0xfc, !PT ;  /* 0x3ff0000013137812 */ /* 0x000fc800078efcff */
[----:B------:R-:W-:Y:S01]  /*33b0*/  ISETP.GE.U32.AND P1, PT, R19, 0x3ff6a09f, PT ;  /* 0x3ff6a09f1300780c */ /* 0x000fe20003f26070 */
[----:B------:R-:W-:-:S12]  /*33c0*/  IMAD.MOV.U32 R21, RZ, RZ, R19 ;  /* 0x000000ffff157224 */ /* 0x000fd800078e0013 */
[----:B------:R-:W-:-:S05]  /*33d0*/  @P1 VIADD R18, R21, 0xfff00000 ;  /* 0xfff0000015121836 */ /* 0x000fca0000000000 */
[----:B------:R-:W-:Y:S01]  /*33e0*/  @P1 MOV R21, R18 ;  /* 0x0000001200151202 */ /* 0x000fe20000000f00 */
[----:B------:R-:W-:-:S05]  /*33f0*/  IMAD.MOV.U32 R18, RZ, RZ, RZ ;  /* 0x000000ffff127224 */ /* 0x000fca00078e00ff */
[C---:B------:R-:W-:Y:S02]  /*3400*/  DADD R24, R20.reuse, 1 ;  /* 0x3ff0000014187429 */ /* 0x040fe40000000000 */
[----:B------:R-:W-:-:S04]  /*3410*/  DADD R20, R20, -1 ;  /* 0xbff0000014147429 */ /* 0x000fc80000000000 */
[----:B------:R-:W0:Y:S02]  /*3420*/  MUFU.RCP64H R19, R25 ;  /* 0x0000001900137308 */ /* 0x000e240000001800 */
[----:B0-----:R-:W-:-:S08]  /*3430*/  DFMA R24, -R24, R18, 1 ;  /* 0x3ff000001818742b */ /* 0x001fd00000000112 */
[----:B------:R-:W-:-:S08]  /*3440*/  DFMA R24, R24, R24, R24 ;  /* 0x000000181818722b */ /* 0x000fd00000000018 */
[----:B------:R-:W-:-:S08]  /*3450*/  DFMA R24, R18, R24, R18 ;  /* 0x000000181218722b */ /* 0x000fd00000000012 */
[----:B------:R-:W-:-:S08]  /*3460*/  DMUL R18, R20, R24 ;  /* 0x0000001814127228 */ /* 0x000fd00000000000 */
[----:B------:R-:W-:-:S08]  /*3470*/  DFMA R18, R20, R24, R18 ;  /* 0x000000181412722b */ /* 0x000fd00000000012 */
[----:B------:R-:W-:-:S08]  /*3480*/  DMUL R32, R18, R18 ;  /* 0x0000001212207228 */ /* 0x000fd00000000000 */
[----:B------:R-:W-:Y:S01]  /*3490*/  DFMA R22, R32, UR4, R22 ;  /* 0x0000000420167c2b */ /* 0x000fe20008000016 */
[----:B------:R-:W-:Y:S01]  /*34a0*/  UMOV UR4, 0x75488a3f ;  /* 0x75488a3f00047882 */ /* 0x000fe20000000000 */
[----:B------:R-:W-:-:S06]  /*34b0*/  UMOV UR5, 0x3ef3b20a ;  /* 0x3ef3b20a00057882 */ /* 0x000fcc0000000000 */
[----:B------:R-:W-:Y:S01]  /*34c0*/  DFMA R28, R32, R22, UR4 ;  /* 0x00000004201c7e2b */ /* 0x000fe20008000016 */
[----:B------:R-:W-:Y:S01]  /*34d0*/  UMOV UR4, 0xe4faecd5 ;  /* 0xe4faecd500047882 */ /* 0x000fe20000000000 */
[----:B------:R-:W-:Y:S01]  /*34e0*/  UMOV UR5, 0x3f1745cd ;  /* 0x3f1745cd00057882 */ /* 0x000fe20000000000 */
[----:B------:R-:W-:-:S05]  /*34f0*/  DADD R22, R20, -R18 ;  /* 0x0000000014167229 */ /* 0x000fca0000000812 */
[----:B------:R-:W-:Y:S01]  /*3500*/  DFMA R28, R32, R28, UR4 ;  /* 0x00000004201c7e2b */ /* 0x000fe2000800001c */
[----:B------:R-:W-:Y:S01]  /*3510*/  UMOV UR4, 0x258a578b ;  /* 0x258a578b00047882 */ /* 0x000fe20000000000 */
[----:B------:R-:W-:Y:S01]  /*3520*/  UMOV UR5, 0x3f3c71c7 ;  /* 0x3f3c71c700057882 */ /* 0x000fe20000000000 */
[----:B------:R-:W-:-:S05]  /*3530*/  DADD R22, R22, R22 ;  /* 0x0000000016167229 */ /* 0x000fca0000000016 */
[----:B------:R-:W-:Y:S01]  /*3540*/  DFMA R28, R32, R28, UR4 ;  /* 0x00000004201c7e2b */ /* 0x000fe2000800001c */
[----:B------:R-:W-:Y:S01]  /*3550*/  UMOV UR4, 0x9242b910 ;  /* 0x9242b91000047882 */ /* 0x000fe20000000000 */
[----:B------:R-:W-:Y:S01]  /*3560*/  UMOV UR5, 0x3f624924 ;  /* 0x3f62492400057882 */ /* 0x000fe20000000000 */
[----:B------:R-:W-:-:S05]  /*3570*/  DFMA R22, R20, -R18, R22 ;  /* 0x800000121416722b */ /* 0x000fca0000000016 */
[----:B------:R-:W-:Y:S01]  /*3580*/  DFMA R28, R32, R28, UR4 ;  /* 0x00000004201c7e2b */ /* 0x000fe2000800001c */
[----:B------:R-:W-:Y:S01]  /*3590*/  UMOV UR4, 0x99999dfb ;  /* 0x99999dfb00047882 */ /* 0x000fe20000000000 */
[----:B------:R-:W-:Y:S01]  /*35a0*/  UMOV UR5, 0x3f899999 ;  /* 0x3f89999900057882 */ /* 0x000fe20000000000 */
[----:B------:R-:W-:Y:S02]  /*35b0*/  DMUL R22, R24, R22 ;  /* 0x0000001618167228 */ /* 0x000fe40000000000 */
[----:B------:R-:W-:-:S03]  /*35c0*/  DMUL R24, R18, R18 ;  /* 0x0000001212187228 */ /* 0x000fc60000000000 */
[----:B------:R-:W-:Y:S01]  /*35d0*/  DFMA R28, R32, R28, UR4 ;  /* 0x00000004201c7e2b */ /* 0x000fe2000800001c */
[----:B------:R-:W-:Y:S01]  /*35e0*/  UMOV UR4, 0x55555555 ;  /* 0x5555555500047882 */ /* 0x000fe20000000000 */
[----:B------:R-:W-:-:S03]  /*35f0*/  UMOV UR5, 0x3fb55555 ;  /* 0x3fb5555500057882 */ /* 0x000fc60000000000 */
[----:B------:R-:W-:Y:S02]  /*3600*/  VIADD R31, R23, 0x100000 ;  /* 0x00100000171f7836 */ /* 0x000fe40000000000 */
[----:B------:R-:W-:Y:S01]  /*3610*/  IMAD.MOV.U32 R30, RZ, RZ, R22 ;  /* 0x000000ffff1e7224 */ /* 0x000fe200078e0016 */
[----:B------:R-:W-:-:S08]  /*3620*/  DFMA R20, R32, R28, UR4 ;  /* 0x0000000420147e2b */ /* 0x000fd0000800001c */
[----:B------:R-:W-:Y:S01]  /*3630*/  DADD R26, -R20, UR4 ;  /* 0x00000004141a7e29 */ /* 0x000fe20008000100 */
[----:B------:R-:W-:Y:S01]  /*3640*/  UMOV UR4, 0xb9e7b0 ;  /* 0x00b9e7b000047882 */ /* 0x000fe20000000000 */
[----:B------:R-:W-:-:S06]  /*3650*/  UMOV UR5, 0x3c46a4cb ;  /* 0x3c46a4cb00057882 */ /* 0x000fcc0000000000 */
[----:B------:R-:W-:Y:S02]  /*3660*/  DFMA R26, R32, R28, R26 ;  /* 0x0000001c201a722b */ /* 0x000fe4000000001a */
[C---:B------:R-:W-:Y:S02]  /*3670*/  DFMA R28, R18.reuse, R18, -R24 ;  /* 0x00000012121c722b */ /* 0x040fe40000000818 */
[----:B------:R-:W-:-:S06]  /*3680*/  DMUL R32, R18, R24 ;  /* 0x0000001812207228 */ /* 0x000fcc0000000000 */
[----:B------:R-:W-:Y:S02]  /*3690*/  DFMA R28, R18, R30, R28 ;  /* 0x0000001e121c722b */ /* 0x000fe4000000001c */
[----:B------:R-:W-:Y:S01]  /*36a0*/  DADD R30, R26, -UR4 ;  /* 0x800000041a1e7e29 */ /* 0x000fe20008000000 */
[----:B------:R-:W-:Y:S01]  /*36b0*/  UMOV UR4, 0x80000000 ;  /* 0x8000000000047882 */ /* 0x000fe20000000000 */
[----:B------:R-:W-:Y:S01]  /*36c0*/  DFMA R26, R18, R24, -R32 ;  /* 0x00000018121a722b */ /* 0x000fe20000000820 */
[----:B------:R-:W-:-:S07]  /*36d0*/  UMOV UR5, 0x43300000 ;  /* 0x4330000000057882 */ /* 0x000fce0000000000 */
[----:B------:R-:W-:Y:S02]  /*36e0*/  DFMA R26, R22, R24, R26 ;  /* 0x00000018161a722b */ /* 0x000fe4000000001a */
[----:B------:R-:W-:-:S06]  /*36f0*/  DADD R24, R20, R30 ;  /* 0x0000000014187229 */ /* 0x000fcc000000001e */
[----:B------:R-:W-:Y:S02]  /*3700*/  DFMA R26, R18, R28, R26 ;  /* 0x0000001c121a722b */ /* 0x000fe4000000001a */
[----:B------:R-:W-:Y:S02]  /*3710*/  DADD R28, R20, -R24 ;  /* 0x00000000141c7229 */ /* 0x000fe40000000818 */
[----:B------:R-:W-:-:S06]  /*3720*/  DMUL R20, R24, R32 ;  /* 0x0000002018147228 */ /* 0x000fcc0000000000 */
[----:B------:R-:W-:Y:S02]  /*3730*/  DADD R30, R30, R28 ;  /* 0x000000001e1e7229 */ /* 0x000fe4000000001c */
[----:B------:R-:W-:-:S08]  /*3740*/  DFMA R28, R24, R32, -R20 ;  /* 0x00000020181c722b */ /* 0x000fd00000000814 */
[----:B------:R-:W-:-:S08]  /*3750*/  DFMA R26, R24, R26, R28 ;  /* 0x0000001a181a722b */ /* 0x000fd0000000001c */
[----:B------:R-:W-:-:S08]  /*3760*/  DFMA R30, R30, R32, R26 ;  /* 0x000000201e1e722b */ /* 0x000fd0000000001a */
[----:B------:R-:W-:-:S08]  /*3770*/  DADD R26, R20, R30 ;  /* 0x00000000141a7229 */ /* 0x000fd0000000001e */
[--C-:B------:R-:W-:Y:S02]  /*3780*/  DADD R24, R18, R26.reuse ;  /* 0x0000000012187229 */ /* 0x100fe4000000001a */
[----:B------:R-:W-:-:S06]  /*3790*/  DADD R20, R20, -R26 ;  /* 0x0000000014147229 */ /* 0x000fcc000000081a */
[----:B------:R-:W-:Y:S02]  /*37a0*/  DADD R18, R18, -R24 ;  /* 0x0000000012127229 */ /* 0x000fe40000000818 */
[----:B------:R-:W-:-:S06]  /*37b0*/  DADD R20, R30, R20 ;  /* 0x000000001e147229 */ /* 0x000fcc0000000014 */
[----:B------:R-:W-:-:S08]  /*37c0*/  DADD R18, R26, R18 ;  /* 0x000000001a127229 */ /* 0x000fd00000000012 */
[----:B------:R-:W-:Y:S01]  /*37d0*/  DADD R20, R20, R18 ;  /* 0x0000000014147229 */ /* 0x000fe20000000012 */
[C---:B------:R-:W-:Y:S01]  /*37e0*/  IADD3 R18, PT, PT, R36.reuse, -0x3ff, RZ ;  /* 0xfffffc0124127810 */ /* 0x040fe20007ffe0ff */
[----:B------:R-:W-:Y:S02]  /*37f0*/  @P1 VIADD R18, R36, 0xfffffc02 ;  /* 0xfffffc0224121836 */ /* 0x000fe40000000000 */
[----:B------:R-:W-:-:S04]  /*3800*/  IMAD.MOV.U32 R19, RZ, RZ, 0x43300000 ;  /* 0x43300000ff137424 */ /* 0x000fc800078e00ff */
[----:B------:R-:W-:Y:S01]  /*3810*/  DADD R22, R22, R20 ;  /* 0x0000000016167229 */ /* 0x000fe20000000014 */
[----:B------:R-:W-:-:S06]  /*3820*/  LOP3.LUT R18, R18, 0x80000000, RZ, 0x3c, !PT ;  /* 0x8000000012127812 */ /* 0x000fcc00078e3cff */
[----:B------:R-:W-:Y:S01]  /*3830*/  DADD R20, R18, -UR4 ;  /* 0x8000000412147e29 */ /* 0x000fe20008000000 */
[----:B------:R-:W-:Y:S01]  /*3840*/  UMOV UR4, 0xfefa39ef ;  /* 0xfefa39ef00047882 */ /* 0x000fe20000000000 */
[----:B------:R-:W-:Y:S01]  /*3850*/  DADD R26, R24, R22 ;  /* 0x00000000181a7229 */ /* 0x000fe20000000016 */
[----:B------:R-:W-:-:S07]  /*3860*/  UMOV UR5, 0x3fe62e42 ;  /* 0x3fe62e4200057882 */ /* 0x000fce0000000000 */
[--C-:B------:R-:W-:Y:S02]  /*3870*/  DFMA R18, R20, UR4, R26.reuse ;  /* 0x0000000414127c2b */ /* 0x100fe4000800001a */
[----:B------:R-:W-:-:S06]  /*3880*/  DADD R28, R24, -R26 ;  /* 0x00000000181c7229 */ /* 0x000fcc000000081a */
[----:B------:R-:W-:Y:S02]  /*3890*/  DFMA R24, R20, -UR4, R18 ;  /* 0x8000000414187c2b */ /* 0x000fe40008000012 */
[----:B------:R-:W-:-:S06]  /*38a0*/  DADD R28, R22, R28 ;  /* 0x00000000161c7229 */ /* 0x000fcc000000001c */
[----:B------:R-:W-:Y:S01]  /*38b0*/  DADD R24, -R26, R24 ;  /* 0x000000001a187229 */ /* 0x000fe20000000118 */
[----:B------:R-:W-:Y:S01]  /*38c0*/  MOV R26, 0x652b82fe ;  /* 0x652b82fe001a7802 */ /* 0x000fe20000000f00 */
[----:B------:R-:W-:-:S06]  /*38d0*/  IMAD.MOV.U32 R27, RZ, RZ, 0x3ff71547 ;  /* 0x3ff71547ff1b7424 */ /* 0x000fcc00078e00ff */
[----:B------:R-:W-:-:S08]  /*38e0*/  DADD R22, R28, -R24 ;  /* 0x000000001c167229 */ /* 0x000fd00000000818 */
[----:B------:R-:W-:-:S08]  /*38f0*/  DFMA R22, R20, UR8, R22 ;  /* 0x0000000814167c2b */ /* 0x000fd00008000016 */
[----:B------:R-:W-:-:S08]  /*3900*/  DADD R20, R18, R22 ;  /* 0x0000000012147229 */ /* 0x000fd00000000016 */
[----:B------:R-:W-:Y:S02]  /*3910*/  DADD R24, R18, -R20 ;  /* 0x0000000012187229 */ /* 0x000fe40000000814 */
[----:B------:R-:W-:-:S06]  /*3920*/  DMUL R18, R20, 2 ;  /* 0x4000000014127828 */ /* 0x000fcc0000000000 */
[----:B------:R-:W-:Y:S02]  /*3930*/  DADD R22, R22, R24 ;  /* 0x0000000016167229 */ /* 0x000fe40000000018 */
[----:B------:R-:W-:-:S08]  /*3940*/  DFMA R20, R20, 2, -R18 ;  /* 0x400000001414782b */ /* 0x000fd00000000812 */
[----:B------:R-:W-:-:S08]  /*3950*/  DFMA R22, R22, 2, R20 ;  /* 0x400000001616782b */ /* 0x000fd00000000014 */
[----:B------:R-:W-:-:S08]  /*3960*/  DADD R28, R18, R22 ;  /* 0x00000000121c7229 */ /* 0x000fd00000000016 */
[----:B------:R-:W-:Y:S02]  /*3970*/  DFMA R26, R28, R26, 6.75539944105574400000e+15 ;  /* 0x433800001c1a742b */ /* 0x000fe4000000001a */
[----:B------:R-:W-:Y:S01]  /*3980*/  FSETP.GEU.AND P0, PT, |R29|, 4.1917929649353027344, PT ;  /* 0x4086232b1d00780b */ /* 0x000fe20003f0e200 */
[----:B------:R-:W-:-:S05]  /*3990*/  DADD R18, R18, -R28 ;  /* 0x0000000012127229 */ /* 0x000fca000000081c */
[----:B------:R-:W-:-:S03]  /*39a0*/  DADD R20, R26, -6.75539944105574400000e+15 ;  /* 0xc33800001a147429 */ /* 0x000fc60000000000 */
[----:B------:R-:W-:-:S05]  /*39b0*/  DADD R22, R22, R18 ;  /* 0x0000000016167229 */ /* 0x000fca0000000012 */
[----:B------:R-:W-:Y:S01]  /*39c0*/  DFMA R24, R20, -UR4, R28 ;  /* 0x8000000414187c2b */ /* 0x000fe2000800001c */
[----:B------:R-:W-:Y:S01]  /*39d0*/  UMOV UR4, 0x3b39803f ;  /* 0x3b39803f00047882 */ /* 0x000fe20000000000 */
[----:B------:R-:W-:-:S06]  /*39e0*/  UMOV UR5, 0x3c7abc9e ;  /* 0x3c7abc9e00057882 */ /* 0x000fcc0000000000 */
[----:B------:R-:W-:Y:S01]  /*39f0*/  DFMA R24, R20, -UR4, R24 ;  /* 0x8000000414187c2b */ /* 0x000fe20008000018 */
[----:B------:R-:W-:Y:S01]  /*3a00*/  UMOV UR4, 0x69ce2bdf ;  /* 0x69ce2bdf00047882 */ /* 0x000fe20000000000 */
[----:B------:R-:W-:Y:S01]  /*3a10*/  IMAD.MOV.U32 R20, RZ, RZ, -0x35dec16 ;  /* 0xfca213eaff147424 */ /* 0x000fe200078e00ff */
[----:B------:R-:W-:Y:S01]  /*3a20*/  MOV R21, 0x3e928af3 ;  /* 0x3e928af300157802 */ /* 0x000fe20000000f00 */
[----:B------:R-:W-:-:S05]  /*3a30*/  UMOV UR5, 0x3e5ade15 ;  /* 0x3e5ade1500057882 */ /* 0x000fca0000000000 */
[----:B------:R-:W-:Y:S01]  /*3a40*/  DFMA R20, R24, UR4, R20 ;  /* 0x0000000418147c2b */ /* 0x000fe20008000014 */
[----:B------:R-:W-:Y:S01]  /*3a50*/  UMOV UR4, 0x62401315 ;  /* 0x6240131500047882 */ /* 0x000fe20000000000 */
[----:B------:R-:W-:-:S06]  /*3a60*/  UMOV UR5, 0x3ec71dee ;  /* 0x3ec71dee00057882 */ /* 0x000fcc0000000000 */
[----:B------:R-:W-:Y:S01]  /*3a70*/  DFMA R20, R24, R20, UR4 ;  /* 0x0000000418147e2b */ /* 0x000fe20008000014 */
        /* <DEDUP_REMOVED lines=20> */
[----:B------:R-:W-:-:S08]  /*3bc0*/  DFMA R20, R24, R20, UR4 ;  /* 0x0000000418147e2b */ /* 0x000fd00008000014 */
[----:B------:R-:W-:-:S08]  /*3bd0*/  DFMA R20, R24, R20, 1 ;  /* 0x3ff000001814742b */ /* 0x000fd00000000014 */
[----:B------:R-:W-:-:S10]  /*3be0*/  DFMA R20, R24, R20, 1 ;  /* 0x3ff000001814742b */ /* 0x000fd40000000014 */
[----:B------:R-:W-:Y:S02]  /*3bf0*/  IMAD R25, R26, 0x100000, R21 ;  /* 0x001000001a197824 */ /* 0x000fe400078e0215 */
[----:B------:R-:W-:Y:S01]  /*3c00*/  IMAD.MOV.U32 R24, RZ, RZ, R20 ;  /* 0x000000ffff187224 */ /* 0x000fe200078e0014 */
[----:B------:R-:W-:Y:S06]  /*3c10*/  @!P0 BRA `(.L_x_148) ;  /* 0x0000000000308947 */ /* 0x000fec0003800000 */
[----:B------:R-:W-:Y:S01]  /*3c20*/  FSETP.GEU.AND P1, PT, |R29|, 4.2275390625, PT ;  /* 0x408748001d00780b */ /* 0x000fe20003f2e200 */
[C---:B------:R-:W-:Y:S02]  /*3c30*/  DADD R24, R28.reuse, +INF ;  /* 0x7ff000001c187429 */ /* 0x040fe40000000000 */
[----:B------:R-:W-:-:S08]  /*3c40*/  DSETP.GEU.AND P0, PT, R28, RZ, PT ;  /* 0x000000ff1c00722a */ /* 0x000fd00003f0e000 */
[----:B------:R-:W-:Y:S02]  /*3c50*/  FSEL R24, R24, RZ, P0 ;  /* 0x000000ff18187208 */ /* 0x000fe40000000000 */
[----:B------:R-:W-:Y:S02]  /*3c60*/  @!P1 LEA.HI R18, R26, R26, RZ, 0x1 ;  /* 0x0000001a1a129211 */ /* 0x000fe400078f08ff */
[----:B------:R-:W-:Y:S02]  /*3c70*/  FSEL R25, R25, RZ, P0 ;  /* 0x000000ff19197208 */ /* 0x000fe40000000000 */
[----:B------:R-:W-:-:S04]  /*3c80*/  @!P1 SHF.R.S32.HI R18, RZ, 0x1, R18 ;  /* 0x00000001ff129819 */ /* 0x000fc80000011412 */
[----:B------:R-:W-:Y:S01]  /*3c90*/  @!P1 IADD3 R19, PT, PT, R26, -R18, RZ ;  /* 0x800000121a139210 */ /* 0x000fe20007ffe0ff */
[----:B------:R-:W-:Y:S02]  /*3ca0*/  @!P1 IMAD R21, R18, 0x100000, R21 ;  /* 0x0010000012159824 */ /* 0x000fe400078e0215 */
[----:B------:R-:W-:Y:S01]  /*3cb0*/  @!P1 IMAD.MOV.U32 R18, RZ, RZ, RZ ;  /* 0x000000ffff129224 */ /* 0x000fe200078e00ff */
[----:B------:R-:W-:-:S06]  /*3cc0*/  @!P1 LEA R19, R19, 0x3ff00000, 0x14 ;  /* 0x3ff0000013139811 */ /* 0x000fcc00078ea0ff */
[----:B------:R-:W-:-:S11]  /*3cd0*/  @!P1 DMUL R24, R20, R18 ;  /* 0x0000001214189228 */ /* 0x000fd60000000000 */
.L_x_148:
[----:B------:R-:W-:Y:S01]  /*3ce0*/  DFMA R22, R22, R24, R24 ;  /* 0x000000181616722b */ /* 0x000fe20000000018 */
[----:B------:R-:W-:Y:S01]  /*3cf0*/  MOV R20, R0 ;  /* 0x0000000000147202 */ /* 0x000fe20000000f00 */
[----:B------:R-:W-:Y:S01]  /*3d00*/  DSETP.NEU.AND P0, PT, |R24|, +INF , PT ;  /* 0x7ff000001800742a */ /* 0x000fe20003f0d200 */
[----:B------:R-:W-:-:S07]  /*3d10*/  IMAD.MOV.U32 R21, RZ, RZ, 0x0 ;  /* 0x00000000ff157424 */ /* 0x000fce00078e00ff */
[----:B------:R-:W-:Y:S02]  /*3d20*/  FSEL R19, R24, R22, !P0 ;  /* 0x0000001618137208 */ /* 0x000fe40004000000 */
[----:B------:R-:W-:Y:S01]  /*3d30*/  FSEL R18, R25, R23, !P0 ;  /* 0x0000001719127208 */ /* 0x000fe20004000000 */
[----:B------:R-:W-:Y:S06]  /*3d40*/  RET.REL.NODEC R20 `(_Z13init_particleP14ParticleSystem) ;  /* 0xffffffc014ac7950 */ /* 0x000fec0003c3ffff */
.L_x_149:
        /* <DEDUP_REMOVED lines=11> */
.L_x_152:


//--------------------- .nv.shared._Z25find_min_fitness_parallelP14ParticleSystemP11fitness_posS2_iii --------------------------
	.section	.nv.shared._Z25find_min_fitness_parallelP14ParticleSystemP11fitness_posS2_iii,"aw",@nobits
	.sectionflags	@""
	.align	16
	.zero		1024


//--------------------- .nv.shared.reserved.0     --------------------------
	.section	.nv.shared.reserved.0,"aw",@nobits
	.weak		__nv_reservedSMEM_offset_0_alias
	.size		__nv_reservedSMEM_offset_0_alias, 0, 64
	.other		__nv_reservedSMEM_offset_0_alias,@"STO_CUDA_RESERVED_SHARED STV_DEFAULT"
__nv_reservedSMEM_offset_0_alias:
	.zero		0
	.zero		64


//--------------------- .nv.global                --------------------------
	.section	.nv.global,"aw",@nobits
	.align	4
.nv.global:
	.type		target_pos_shared,@object
	.size		target_pos_shared,(.L_0 - target_pos_shared)
target_pos_shared:
	.zero		68
.L_0:


//--------------------- .nv.shared._Z7new_posP14ParticleSystem --------------------------
	.section	.nv.shared._Z7new_posP14ParticleSystem,"aw",@nobits
	.sectionflags	@""
	.align	16
	.zero		1024


//--------------------- .nv.shared._Z7new_velP14ParticleSystem --------------------------
	.section	.nv.shared._Z7new_velP14ParticleSystem,"aw",@nobits
	.sectionflags	@""
	.align	16
	.zero		1024


//--------------------- .nv.shared._Z13init_particleP14ParticleSystem --------------------------
	.section	.nv.shared._Z13init_particleP14ParticleSystem,"aw",@nobits
	.sectionflags	@""
	.align	16
	.zero		1024


//--------------------- .nv.constant0._Z25find_min_fitness_parallelP14ParticleSystemP11fitness_posS2_iii --------------------------
	.section	.nv.constant0._Z25find_min_fitness_parallelP14ParticleSystemP11fitness_posS2_iii,"a",@progbits
	.sectionflags	@""
	.align	4
.nv.constant0._Z25find_min_fitness_parallelP14ParticleSystemP11fitness_posS2_iii:
	.zero		932


//--------------------- .nv.constant0._Z7new_posP14ParticleSystem --------------------------
	.section	.nv.constant0._Z7new_posP14ParticleSystem,"a",@progbits
	.sectionflags	@""
	.align	4
.nv.constant0._Z7new_posP14ParticleSystem:
	.zero		904


//--------------------- .nv.constant0._Z7new_velP14ParticleSystem --------------------------
	.section	.nv.constant0._Z7new_velP14ParticleSystem,"a",@progbits
	.sectionflags	@""
	.align	4
.nv.constant0._Z7new_velP14ParticleSystem:
	.zero		904


//--------------------- .nv.constant0._Z13init_particleP14ParticleSystem --------------------------
	.section	.nv.constant0._Z13init_particleP14ParticleSystem,"a",@progbits
	.sectionflags	@""
	.align	4
.nv.constant0._Z13init_particleP14ParticleSystem:
	.zero		904


//--------------------- SYMBOLS --------------------------

	.type		.nv.reservedSmem.offset0,@object
	.size		.nv.reservedSmem.offset0,0x4
	.type		.nv.reservedSmem.cap,@object
	.size		.nv.reservedSmem.cap,0x4
